	.target	sm_100a

	.elftype	@"ET_EXEC"


//--------------------- .note.nv.tkinfo           --------------------------
	.section	.note.nv.tkinfo,"",@"SHT_NOTE"
	.sectionflags	@"SHF_NOTE_NV_TKINFO"
	.tkinfo
        /*0018*/ 	.word	0x00000002
        /*0030*/ 	.string	""
        /*0030*/ 	.string	"ptxas"
        /*0030*/ 	.string	"Cuda compilation tools, release 13.0, V13.0.88"
        /*0030*/ 	.string	"Build cuda_13.0.r13.0/compiler.36424714_0"
        /*0030*/ 	.string	"-arch sm_100a -m 64 "



//--------------------- .note.nv.cuinfo           --------------------------
	.section	.note.nv.cuinfo,"",@"SHT_NOTE"
	.sectionflags	@"SHF_NOTE_NV_CUINFO"
        /*0018*/ 	.short	0x0002
        /*001a*/ 	.short	0x0064
        /*001c*/ 	.short	0x0082
	.zero		2


//--------------------- .nv.info                  --------------------------
	.section	.nv.info,"",@"SHT_CUDA_INFO"
	.align	4


	//----- nvinfo : EIATTR_REGCOUNT
	.align		4
        /*0000*/ 	.byte	0x04, 0x2f
        /*0002*/ 	.short	(.L_19 - .L_18)
	.align		4
.L_18:
        /*0004*/ 	.word	index@(_ZN7cutlass13device_kernelINS_4gemm6kernel13GemmUniversalIN4cute5tupleIJiiiiEEENS1_10collective13CollectiveMmaINS1_35MainloopSm100TmaUmmaWarpSpecializedILi88ELi2ELi4ENS5_IJNS4_1CILi2EEENSA_ILi1EEESC_EEEEENS5_IJNSA_ILi128EEENSA_ILi32EEESG_EEEaNS5_IJlSC_lEEEaSI_NS4_8TiledMMAINS4_8MMA_AtomIJNS4_21SM100_MMA_S8_2x1SM_SSIaaiLi128ELi32ELNS4_4UMMA5MajorE0ELSN_0ELNSM_8SaturateE0EEEEEENS4_6LayoutINS5_IJSC_SC_SC_EEENS5_IJNSA_ILi0EEEST_ST_EEEEENS5_IJNS4_10UnderscoreESW_SW_EEEEENS4_18SM100_TMA_2SM_LOADENS4_14ComposedLayoutINS4_7SwizzleILi1ELi4ELi3EEENS4_18smem_ptr_flag_bitsILi8EEENSR_INS5_IJNSA_ILi8EEESG_EEENS5_IJSG_SC_EEEEEEEvNS4_8identityESZ_S19_vS1A_EENS_8epilogue10collective18CollectiveEpilogueINS1C_23Sm100TmaWarpSpecializedILi1ELi1ELi16ELb0ELb0EEEJNS5_IJNSA_ILi64EEESG_SG_EEENS5_IJNSR_IS1H_SC_EENSR_ISG_SC_EEEEEaSI_aSI_NS1C_6fusion15FusionCallbacksIS1G_NS1M_17LinearCombinationIaiaiLNS_15FloatRoundStyleE2EEES1I_S1L_JEEENS4_5SM1004TMEM4LOAD26SM100_TMEM_LOAD_32dp32b16xENS4_13SM90_TMA_LOADES19_NS4_39AutoVectorizingCopyWithAssumedAlignmentILi128EEENS4_14SM90_TMA_STOREES19_S1Y_S1Y_EEEvvEEEEvNT_6ParamsE)
        /*0008*/ 	.word	0x0000004e


	//----- nvinfo : EIATTR_FRAME_SIZE
	.align		4
.L_19:
        /*000c*/ 	.byte	0x04, 0x11
        /*000e*/ 	.short	(.L_21 - .L_20)
	.align		4
.L_20:
        /*0010*/ 	.word	index@($__internal_2_$__cuda_sm10x_tcgen05_guardrail_trap_unallocated_columns_being_dealloced)
        /*0014*/ 	.word	0x00000000


	//----- nvinfo : EIATTR_FRAME_SIZE
	.align		4
.L_21:
        /*0018*/ 	.byte	0x04, 0x11
        /*001a*/ 	.short	(.L_23 - .L_22)
	.align		4
.L_22:
        /*001c*/ 	.word	index@($__internal_1_$__cuda_sm10x_tcgen05_guardrail_trap_phase_invalid_during_alloc)
        /*0020*/ 	.word	0x00000000


	//----- nvinfo : EIATTR_FRAME_SIZE
	.align		4
.L_23:
        /*0024*/ 	.byte	0x04, 0x11
        /*0026*/ 	.short	(.L_25 - .L_24)
	.align		4
.L_24:
        /*0028*/ 	.word	index@($__internal_0_$__cuda_sm10x_tcgen05_guardrail_trap_col_being_dealloced_not_returned_by_alloc)
        /*002c*/ 	.word	0x00000000


	//----- nvinfo : EIATTR_FRAME_SIZE
	.align		4
.L_25:
        /*0030*/ 	.byte	0x04, 0x11
        /*0032*/ 	.short	(.L_27 - .L_26)
	.align		4
.L_26:
        /*0034*/ 	.word	index@(_ZN7cutlass13device_kernelINS_4gemm6kernel13GemmUniversalIN4cute5tupleIJiiiiEEENS1_10collective13CollectiveMmaINS1_35MainloopSm100TmaUmmaWarpSpecializedILi88ELi2ELi4ENS5_IJNS4_1CILi2EEENSA_ILi1EEESC_EEEEENS5_IJNSA_ILi128EEENSA_ILi32EEESG_EEEaNS5_IJlSC_lEEEaSI_NS4_8TiledMMAINS4_8MMA_AtomIJNS4_21SM100_MMA_S8_2x1SM_SSIaaiLi128ELi32ELNS4_4UMMA5MajorE0ELSN_0ELNSM_8SaturateE0EEEEEENS4_6LayoutINS5_IJSC_SC_SC_EEENS5_IJNSA_ILi0EEEST_ST_EEEEENS5_IJNS4_10UnderscoreESW_SW_EEEEENS4_18SM100_TMA_2SM_LOADENS4_14ComposedLayoutINS4_7SwizzleILi1ELi4ELi3EEENS4_18smem_ptr_flag_bitsILi8EEENSR_INS5_IJNSA_ILi8EEESG_EEENS5_IJSG_SC_EEEEEEEvNS4_8identityESZ_S19_vS1A_EENS_8epilogue10collective18CollectiveEpilogueINS1C_23Sm100TmaWarpSpecializedILi1ELi1ELi16ELb0ELb0EEEJNS5_IJNSA_ILi64EEESG_SG_EEENS5_IJNSR_IS1H_SC_EENSR_ISG_SC_EEEEEaSI_aSI_NS1C_6fusion15FusionCallbacksIS1G_NS1M_17LinearCombinationIaiaiLNS_15FloatRoundStyleE2EEES1I_S1L_JEEENS4_5SM1004TMEM4LOAD26SM100_TMEM_LOAD_32dp32b16xENS4_13SM90_TMA_LOADES19_NS4_39AutoVectorizingCopyWithAssumedAlignmentILi128EEENS4_14SM90_TMA_STOREES19_S1Y_S1Y_EEEvvEEEEvNT_6ParamsE)
        /*0038*/ 	.word	0x00000000


	//----- nvinfo : EIATTR_MIN_STACK_SIZE
	.align		4
.L_27:
        /*003c*/ 	.byte	0x04, 0x12
        /*003e*/ 	.short	(.L_29 - .L_28)
	.align		4
.L_28:
        /*0040*/ 	.word	index@(_ZN7cutlass13device_kernelINS_4gemm6kernel13GemmUniversalIN4cute5tupleIJiiiiEEENS1_10collective13CollectiveMmaINS1_35MainloopSm100TmaUmmaWarpSpecializedILi88ELi2ELi4ENS5_IJNS4_1CILi2EEENSA_ILi1EEESC_EEEEENS5_IJNSA_ILi128EEENSA_ILi32EEESG_EEEaNS5_IJlSC_lEEEaSI_NS4_8TiledMMAINS4_8MMA_AtomIJNS4_21SM100_MMA_S8_2x1SM_SSIaaiLi128ELi32ELNS4_4UMMA5MajorE0ELSN_0ELNSM_8SaturateE0EEEEEENS4_6LayoutINS5_IJSC_SC_SC_EEENS5_IJNSA_ILi0EEEST_ST_EEEEENS5_IJNS4_10UnderscoreESW_SW_EEEEENS4_18SM100_TMA_2SM_LOADENS4_14ComposedLayoutINS4_7SwizzleILi1ELi4ELi3EEENS4_18smem_ptr_flag_bitsILi8EEENSR_INS5_IJNSA_ILi8EEESG_EEENS5_IJSG_SC_EEEEEEEvNS4_8identityESZ_S19_vS1A_EENS_8epilogue10collective18CollectiveEpilogueINS1C_23Sm100TmaWarpSpecializedILi1ELi1ELi16ELb0ELb0EEEJNS5_IJNSA_ILi64EEESG_SG_EEENS5_IJNSR_IS1H_SC_EENSR_ISG_SC_EEEEEaSI_aSI_NS1C_6fusion15FusionCallbacksIS1G_NS1M_17LinearCombinationIaiaiLNS_15FloatRoundStyleE2EEES1I_S1L_JEEENS4_5SM1004TMEM4LOAD26SM100_TMEM_LOAD_32dp32b16xENS4_13SM90_TMA_LOADES19_NS4_39AutoVectorizingCopyWithAssumedAlignmentILi128EEENS4_14SM90_TMA_STOREES19_S1Y_S1Y_EEEvvEEEEvNT_6ParamsE)
        /*0044*/ 	.word	0x00000000
.L_29:


//--------------------- .nv.compat                --------------------------
	.section	.nv.compat,"",@"SHT_CUDA_COMPAT_INFO"
	.align	4
        /*0000*/ 	.byte	0x02, 0x09, 0x01, 0x00, 0x02, 0x02, 0x03, 0x00, 0x02, 0x05, 0x06, 0x00, 0x03, 0x07, 0x01, 0x01
        /*0010*/ 	.byte	0x02, 0x03, 0x01, 0x00, 0x02, 0x06, 0x01, 0x00, 0x04, 0x0b, 0x08, 0x00, 0x01, 0x00, 0x00, 0x00
        /*0020*/ 	.byte	0x00, 0x00, 0x00, 0x00


//--------------------- .nv.info._ZN7cutlass13device_kernelINS_4gemm6kernel13GemmUniversalIN4cute5tupleIJiiiiEEENS1_10collective13CollectiveMmaINS1_35MainloopSm100TmaUmmaWarpSpecializedILi88ELi2ELi4ENS5_IJNS4_1CILi2EEENSA_ILi1EEESC_EEEEENS5_IJNSA_ILi128EEENSA_ILi32EEESG_EEEaNS5_IJlSC_lEEEaSI_NS4_8TiledMMAINS4_8MMA_AtomIJNS4_21SM100_MMA_S8_2x1SM_SSIaaiLi128ELi32ELNS4_4UMMA5MajorE0ELSN_0ELNSM_8SaturateE0EEEEEENS4_6LayoutINS5_IJSC_SC_SC_EEENS5_IJNSA_ILi0EEEST_ST_EEEEENS5_IJNS4_10UnderscoreESW_SW_EEEEENS4_18SM100_TMA_2SM_LOADENS4_14ComposedLayoutINS4_7SwizzleILi1ELi4ELi3EEENS4_18smem_ptr_flag_bitsILi8EEENSR_INS5_IJNSA_ILi8EEESG_EEENS5_IJSG_SC_EEEEEEEvNS4_8identityESZ_S19_vS1A_EENS_8epilogue10collective18CollectiveEpilogueINS1C_23Sm100TmaWarpSpecializedILi1ELi1ELi16ELb0ELb0EEEJNS5_IJNSA_ILi64EEESG_SG_EEENS5_IJNSR_IS1H_SC_EENSR_ISG_SC_EEEEEaSI_aSI_NS1C_6fusion15FusionCallbacksIS1G_NS1M_17LinearCombinationIaiaiLNS_15FloatRoundStyleE2EEES1I_S1L_JEEENS4_5SM1004TMEM4LOAD26SM100_TMEM_LOAD_32dp32b16xENS4_13SM90_TMA_LOADES19_NS4_39AutoVectorizingCopyWithAssumedAlignmentILi128EEENS4_14SM90_TMA_STOREES19_S1Y_S1Y_EEEvvEEEEvNT_6ParamsE --------------------------
	.section	.nv.info._ZN7cutlass13device_kernelINS_4gemm6kernel13GemmUniversalIN4cute5tupleIJiiiiEEENS1_10collective13CollectiveMmaINS1_35MainloopSm100TmaUmmaWarpSpecializedILi88ELi2ELi4ENS5_IJNS4_1CILi2EEENSA_ILi1EEESC_EEEEENS5_IJNSA_ILi128EEENSA_ILi32EEESG_EEEaNS5_IJlSC_lEEEaSI_NS4_8TiledMMAINS4_8MMA_AtomIJNS4_21SM100_MMA_S8_2x1SM_SSIaaiLi128ELi32ELNS4_4UMMA5MajorE0ELSN_0ELNSM_8SaturateE0EEEEEENS4_6LayoutINS5_IJSC_SC_SC_EEENS5_IJNSA_ILi0EEEST_ST_EEEEENS5_IJNS4_10UnderscoreESW_SW_EEEEENS4_18SM100_TMA_2SM_LOADENS4_14ComposedLayoutINS4_7SwizzleILi1ELi4ELi3EEENS4_18smem_ptr_flag_bitsILi8EEENSR_INS5_IJNSA_ILi8EEESG_EEENS5_IJSG_SC_EEEEEEEvNS4_8identityESZ_S19_vS1A_EENS_8epilogue10collective18CollectiveEpilogueINS1C_23Sm100TmaWarpSpecializedILi1ELi1ELi16ELb0ELb0EEEJNS5_IJNSA_ILi64EEESG_SG_EEENS5_IJNSR_IS1H_SC_EENSR_ISG_SC_EEEEEaSI_aSI_NS1C_6fusion15FusionCallbacksIS1G_NS1M_17LinearCombinationIaiaiLNS_15FloatRoundStyleE2EEES1I_S1L_JEEENS4_5SM1004TMEM4LOAD26SM100_TMEM_LOAD_32dp32b16xENS4_13SM90_TMA_LOADES19_NS4_39AutoVectorizingCopyWithAssumedAlignmentILi128EEENS4_14SM90_TMA_STOREES19_S1Y_S1Y_EEEvvEEEEvNT_6ParamsE,"",@"SHT_CUDA_INFO"
	.sectionflags	@""
	.align	4


	//----- nvinfo : EIATTR_CUDA_API_VERSION
	.align		4
        /*0000*/ 	.byte	0x04, 0x37
        /*0002*/ 	.short	(.L_31 - .L_30)
.L_30:
        /*0004*/ 	.word	0x00000082


	//----- nvinfo : EIATTR_KPARAM_INFO
	.align		4
.L_31:
        /*0008*/ 	.byte	0x04, 0x17
        /*000a*/ 	.short	(.L_33 - .L_32)
.L_32:
        /*000c*/ 	.word	0x00000000
        /*0010*/ 	.short	0x0000
        /*0012*/ 	.short	0x0000
        /*0014*/ 	.byte	0x00, 0xf0, 0x01, 0x20


	//----- nvinfo : EIATTR_AT_ENTRY_FRAGMENTS
	.align		4
.L_33:
        /*0018*/ 	.byte	0x04, 0x4f
        /*001a*/ 	.short	(.L_35 - .L_34)


	//   ....[0]....
.L_34:
        /*001c*/ 	.word	0x00000007


	//----- nvinfo : EIATTR_RESERVED_SMEM_USED
	.align		4
.L_35:
        /*0020*/ 	.byte	0x01, 0x41
	.zero		2


	//----- nvinfo : EIATTR_SPARSE_MMA_MASK
	.align		4
        /*0024*/ 	.byte	0x03, 0x50
        /*0026*/ 	.short	0x0000


	//----- nvinfo : EIATTR_TCGEN05_2CTA_USED
	.align		4
        /*0028*/ 	.byte	0x01, 0x52
	.zero		2


	//----- nvinfo : EIATTR_MAXREG_COUNT
	.align		4
        /*002c*/ 	.byte	0x03, 0x1b
        /*002e*/ 	.short	0x00ff


	//----- nvinfo : EIATTR_NUM_BARRIERS
	.align		4
        /*0030*/ 	.byte	0x02, 0x4c
        /*0032*/ 	.byte	0x07
	.zero		1


	//----- nvinfo : EIATTR_EXTERNS
	.align		4
        /*0034*/ 	.byte	0x04, 0x0f
        /*0036*/ 	.short	(.L_37 - .L_36)


	//   ....[0]....
	.align		4
.L_36:
        /*0038*/ 	.word	index@(__assertfail)


	//----- nvinfo : EIATTR_MERCURY_ISA_VERSION
	.align		4
.L_37:
        /*003c*/ 	.byte	0x03, 0x5f
        /*003e*/ 	.short	0x0101


	//----- nvinfo : EIATTR_INT_WARP_WIDE_INSTR_OFFSETS
	.align		4
        /*0040*/ 	.byte	0x04, 0x31
        /*0042*/ 	.short	(.L_39 - .L_38)


	//   ....[0]....
.L_38:
        /*0044*/ 	.word	0x00001760


	//   ....[1]....
        /*0048*/ 	.word	0x00001800


	//   ....[2]....
        /*004c*/ 	.word	0x00002b60


	//   ....[3]....
        /*0050*/ 	.word	0x00004b90


	//   ....[4]....
        /*0054*/ 	.word	0x00004bc0


	//   ....[5]....
        /*0058*/ 	.word	0x00004c10


	//   ....[6]....
        /*005c*/ 	.word	0x00005610


	//   ....[7]....
        /*0060*/ 	.word	0x00005730


	//----- nvinfo : EIATTR_COOP_GROUP_MASK_REGIDS
	.align		4
.L_39:
        /*0064*/ 	.byte	0x04, 0x29
        /*0066*/ 	.short	(.L_41 - .L_40)


	//   ....[0]....
.L_40:
        /*0068*/ 	.word	0xffffffff


	//   ....[1]....
        /*006c*/ 	.word	0xffffffff


	//   ....[2]....
        /*0070*/ 	.word	0xffffffff


	//   ....[3]....
        /*0074*/ 	.word	0xffffffff


	//   ....[4]....
        /*0078*/ 	.word	0xffffffff


	//   ....[5]....
        /*007c*/ 	.word	0xffffffff


	//   ....[6]....
        /*0080*/ 	.word	0xffffffff


	//   ....[7]....
        /*0084*/ 	.word	0xffffffff


	//   ....[8]....
        /*0088*/ 	.word	0xffffffff


	//   ....[9]....
        /*008c*/ 	.word	0xffffffff


	//   ....[10]....
        /*0090*/ 	.word	0xffffffff


	//   ....[11]....
        /*0094*/ 	.word	0xffffffff


	//   ....[12]....
        /*0098*/ 	.word	0xffffffff


	//   ....[13]....
        /*009c*/ 	.word	0xffffffff


	//----- nvinfo : EIATTR_COOP_GROUP_INSTR_OFFSETS
	.align		4
.L_41:
        /*00a0*/ 	.byte	0x04, 0x28
        /*00a2*/ 	.short	(.L_43 - .L_42)


	//   ....[0]....
.L_42:
        /*00a4*/ 	.word	0x000000c0


	//   ....[1]....
        /*00a8*/ 	.word	0x00000500


	//   ....[2]....
        /*00ac*/ 	.word	0x00001130


	//   ....[3]....
        /*00b0*/ 	.word	0x00001260


	//   ....[4]....
        /*00b4*/ 	.word	0x00001350


	//   ....[5]....
        /*00b8*/ 	.word	0x000014b0


	//   ....[6]....
        /*00bc*/ 	.word	0x00001640


	//   ....[7]....
        /*00c0*/ 	.word	0x00001880


	//   ....[8]....
        /*00c4*/ 	.word	0x00002a40


	//   ....[9]....
        /*00c8*/ 	.word	0x00003ad0


	//   ....[10]....
        /*00cc*/ 	.word	0x00003fa0


	//   ....[11]....
        /*00d0*/ 	.word	0x00003fd0


	//   ....[12]....
        /*00d4*/ 	.word	0x00004aa0


	//   ....[13]....
        /*00d8*/ 	.word	0x00004cb0


	//----- nvinfo : EIATTR_VRC_CTA_INIT_COUNT
	.align		4
.L_43:
        /*00dc*/ 	.byte	0x02, 0x4a
        /*00de*/ 	.byte	0x80
	.zero		1


	//----- nvinfo : EIATTR_SYSCALL_OFFSETS
	.align		4
        /*00e0*/ 	.byte	0x04, 0x46
        /*00e2*/ 	.short	(.L_45 - .L_44)


	//   ....[0]....
.L_44:
        /*00e4*/ 	.word	0x000060f0


	//   ....[1]....
        /*00e8*/ 	.word	0x00006230


	//   ....[2]....
        /*00ec*/ 	.word	0x000068f0


	//----- nvinfo : EIATTR_MBARRIER_INSTR_OFFSETS
	.align		4
.L_45:
        /*00f0*/ 	.byte	0x04, 0x39
        /*00f2*/ 	.short	(.L_47 - .L_46)


	//   ....[0]....
.L_46:
        /*00f4*/ 	.word	0x00000610
        /*00f8*/ 	.word	0x000000ff
        /*00fc*/ 	.word	0x00000000
        /*0100*/ 	.short	0x0100
        /*0102*/ 	.byte	0x08
	.zero		1


	//   ....[1]....
        /*0104*/ 	.word	0x00000620
        /*0108*/ 	.word	0x000000ff
        /*010c*/ 	.word	0x000002c0
        /*0110*/ 	.short	0x0100
        /*0112*/ 	.byte	0x08
	.zero		1


	//   ....[2]....
        /*0114*/ 	.word	0x00000630
        /*0118*/ 	.word	0x000000ff
        /*011c*/ 	.word	0x00000008
        /*0120*/ 	.short	0x0100
        /*0122*/ 	.byte	0x08
	.zero		1


	//   ....[3]....
        /*0124*/ 	.word	0x00000640
        /*0128*/ 	.word	0x000000ff
        /*012c*/ 	.word	0x000002c8
        /*0130*/ 	.short	0x0100
        /*0132*/ 	.byte	0x08
	.zero		1


	//   ....[4]....
        /*0134*/ 	.word	0x00000650
        /*0138*/ 	.word	0x000000ff
        /*013c*/ 	.word	0x00000010
        /*0140*/ 	.short	0x0100
        /*0142*/ 	.byte	0x08
	.zero		1


	//   ....[5]....
        /*0144*/ 	.word	0x00000660
        /*0148*/ 	.word	0x000000ff
        /*014c*/ 	.word	0x000002d0
        /*0150*/ 	.short	0x0100
        /*0152*/ 	.byte	0x08
	.zero		1


	//   ....[6]....
        /*0154*/ 	.word	0x00000670
        /*0158*/ 	.word	0x000000ff
        /*015c*/ 	.word	0x00000018
        /*0160*/ 	.short	0x0100
        /*0162*/ 	.byte	0x08
	.zero		1


	//   ....[7]....
        /*0164*/ 	.word	0x00000680
        /*0168*/ 	.word	0x000000ff
        /*016c*/ 	.word	0x000002d8
        /*0170*/ 	.short	0x0100
        /*0172*/ 	.byte	0x08
	.zero		1


	//   ....[8]....
        /*0174*/ 	.word	0x00000690
        /*0178*/ 	.word	0x000000ff
        /*017c*/ 	.word	0x00000020
        /*0180*/ 	.short	0x0100
        /*0182*/ 	.byte	0x08
	.zero		1


	//   ....[9]....
        /*0184*/ 	.word	0x000006a0
        /*0188*/ 	.word	0x000000ff
        /*018c*/ 	.word	0x000002e0
        /*0190*/ 	.short	0x0100
        /*0192*/ 	.byte	0x08
	.zero		1


	//   ....[10]....
        /*0194*/ 	.word	0x000006b0
        /*0198*/ 	.word	0x000000ff
        /*019c*/ 	.word	0x00000028
        /*01a0*/ 	.short	0x0100
        /*01a2*/ 	.byte	0x08
	.zero		1


	//   ....[11]....
        /*01a4*/ 	.word	0x000006c0
        /*01a8*/ 	.word	0x000000ff
        /*01ac*/ 	.word	0x000002e8
        /*01b0*/ 	.short	0x0100
        /*01b2*/ 	.byte	0x08
	.zero		1


	//   ....[12]....
        /*01b4*/ 	.word	0x000006d0
        /*01b8*/ 	.word	0x000000ff
        /*01bc*/ 	.word	0x00000030
        /*01c0*/ 	.short	0x0100
        /*01c2*/ 	.byte	0x08
	.zero		1


	//   ....[13]....
        /*01c4*/ 	.word	0x000006e0
        /*01c8*/ 	.word	0x000000ff
        /*01cc*/ 	.word	0x000002f0
        /*01d0*/ 	.short	0x0100
        /*01d2*/ 	.byte	0x08
	.zero		1


	//   ....[14]....
        /*01d4*/ 	.word	0x000006f0
        /*01d8*/ 	.word	0x000000ff
        /*01dc*/ 	.word	0x00000038
        /*01e0*/ 	.short	0x0100
        /*01e2*/ 	.byte	0x08
	.zero		1


	//   ....[15]....
        /*01e4*/ 	.word	0x00000700
        /*01e8*/ 	.word	0x000000ff
        /*01ec*/ 	.word	0x000002f8
        /*01f0*/ 	.short	0x0100
        /*01f2*/ 	.byte	0x08
	.zero		1


	//   ....[16]....
        /*01f4*/ 	.word	0x00000710
        /*01f8*/ 	.word	0x000000ff
        /*01fc*/ 	.word	0x00000040
        /*0200*/ 	.short	0x0100
        /*0202*/ 	.byte	0x08
	.zero		1


	//   ....[17]....
        /*0204*/ 	.word	0x00000720
        /*0208*/ 	.word	0x000000ff
        /*020c*/ 	.word	0x00000300
        /*0210*/ 	.short	0x0100
        /*0212*/ 	.byte	0x08
	.zero		1


	//   ....[18]....
        /*0214*/ 	.word	0x00000730
        /*0218*/ 	.word	0x000000ff
        /*021c*/ 	.word	0x00000048
        /*0220*/ 	.short	0x0100
        /*0222*/ 	.byte	0x08
	.zero		1


	//   ....[19]....
        /*0224*/ 	.word	0x00000740
        /*0228*/ 	.word	0x000000ff
        /*022c*/ 	.word	0x00000308
        /*0230*/ 	.short	0x0100
        /*0232*/ 	.byte	0x08
	.zero		1


	//   ....[20]....
        /*0234*/ 	.word	0x00000750
        /*0238*/ 	.word	0x000000ff
        /*023c*/ 	.word	0x00000050
        /*0240*/ 	.short	0x0100
        /*0242*/ 	.byte	0x08
	.zero		1


	//   ....[21]....
        /*0244*/ 	.word	0x00000760
        /*0248*/ 	.word	0x000000ff
        /*024c*/ 	.word	0x00000310
        /*0250*/ 	.short	0x0100
        /*0252*/ 	.byte	0x08
	.zero		1


	//   ....[22]....
        /*0254*/ 	.word	0x00000770
        /*0258*/ 	.word	0x000000ff
        /*025c*/ 	.word	0x00000058
        /*0260*/ 	.short	0x0100
        /*0262*/ 	.byte	0x08
	.zero		1


	//   ....[23]....
        /*0264*/ 	.word	0x00000780
        /*0268*/ 	.word	0x000000ff
        /*026c*/ 	.word	0x00000318
        /*0270*/ 	.short	0x0100
        /*0272*/ 	.byte	0x08
	.zero		1


	//   ....[24]....
        /*0274*/ 	.word	0x00000790
        /*0278*/ 	.word	0x000000ff
        /*027c*/ 	.word	0x00000060
        /*0280*/ 	.short	0x0100
        /*0282*/ 	.byte	0x08
	.zero		1


	//   ....[25]....
        /*0284*/ 	.word	0x000007a0
        /*0288*/ 	.word	0x000000ff
        /*028c*/ 	.word	0x00000320
        /*0290*/ 	.short	0x0100
        /*0292*/ 	.byte	0x08
	.zero		1


	//   ....[26]....
        /*0294*/ 	.word	0x000007b0
        /*0298*/ 	.word	0x000000ff
        /*029c*/ 	.word	0x00000068
        /*02a0*/ 	.short	0x0100
        /*02a2*/ 	.byte	0x08
	.zero		1


	//   ....[27]....
        /*02a4*/ 	.word	0x000007c0
        /*02a8*/ 	.word	0x000000ff
        /*02ac*/ 	.word	0x00000328
        /*02b0*/ 	.short	0x0100
        /*02b2*/ 	.byte	0x08
	.zero		1


	//   ....[28]....
        /*02b4*/ 	.word	0x000007d0
        /*02b8*/ 	.word	0x000000ff
        /*02bc*/ 	.word	0x00000070
        /*02c0*/ 	.short	0x0100
        /*02c2*/ 	.byte	0x08
	.zero		1


	//   ....[29]....
        /*02c4*/ 	.word	0x000007e0
        /*02c8*/ 	.word	0x000000ff
        /*02cc*/ 	.word	0x00000330
        /*02d0*/ 	.short	0x0100
        /*02d2*/ 	.byte	0x08
	.zero		1


	//   ....[30]....
        /*02d4*/ 	.word	0x000007f0
        /*02d8*/ 	.word	0x000000ff
        /*02dc*/ 	.word	0x00000078
        /*02e0*/ 	.short	0x0100
        /*02e2*/ 	.byte	0x08
	.zero		1


	//   ....[31]....
        /*02e4*/ 	.word	0x00000800
        /*02e8*/ 	.word	0x000000ff
        /*02ec*/ 	.word	0x00000338
        /*02f0*/ 	.short	0x0100
        /*02f2*/ 	.byte	0x08
	.zero		1


	//   ....[32]....
        /*02f4*/ 	.word	0x00000810
        /*02f8*/ 	.word	0x000000ff
        /*02fc*/ 	.word	0x00000080
        /*0300*/ 	.short	0x0100
        /*0302*/ 	.byte	0x08
	.zero		1


	//   ....[33]....
        /*0304*/ 	.word	0x00000820
        /*0308*/ 	.word	0x000000ff
        /*030c*/ 	.word	0x00000340
        /*0310*/ 	.short	0x0100
        /*0312*/ 	.byte	0x08
	.zero		1


	//   ....[34]....
        /*0314*/ 	.word	0x00000830
        /*0318*/ 	.word	0x000000ff
        /*031c*/ 	.word	0x00000088
        /*0320*/ 	.short	0x0100
        /*0322*/ 	.byte	0x08
	.zero		1


	//   ....[35]....
        /*0324*/ 	.word	0x00000840
        /*0328*/ 	.word	0x000000ff
        /*032c*/ 	.word	0x00000348
        /*0330*/ 	.short	0x0100
        /*0332*/ 	.byte	0x08
	.zero		1


	//   ....[36]....
        /*0334*/ 	.word	0x00000850
        /*0338*/ 	.word	0x000000ff
        /*033c*/ 	.word	0x00000090
        /*0340*/ 	.short	0x0100
        /*0342*/ 	.byte	0x08
	.zero		1


	//   ....[37]....
        /*0344*/ 	.word	0x00000860
        /*0348*/ 	.word	0x000000ff
        /*034c*/ 	.word	0x00000350
        /*0350*/ 	.short	0x0100
        /*0352*/ 	.byte	0x08
	.zero		1


	//   ....[38]....
        /*0354*/ 	.word	0x00000870
        /*0358*/ 	.word	0x000000ff
        /*035c*/ 	.word	0x00000098
        /*0360*/ 	.short	0x0100
        /*0362*/ 	.byte	0x08
	.zero		1


	//   ....[39]....
        /*0364*/ 	.word	0x00000880
        /*0368*/ 	.word	0x000000ff
        /*036c*/ 	.word	0x00000358
        /*0370*/ 	.short	0x0100
        /*0372*/ 	.byte	0x08
	.zero		1


	//   ....[40]....
        /*0374*/ 	.word	0x00000890
        /*0378*/ 	.word	0x000000ff
        /*037c*/ 	.word	0x000000a0
        /*0380*/ 	.short	0x0100
        /*0382*/ 	.byte	0x08
	.zero		1


	//   ....[41]....
        /*0384*/ 	.word	0x000008a0
        /*0388*/ 	.word	0x000000ff
        /*038c*/ 	.word	0x00000360
        /*0390*/ 	.short	0x0100
        /*0392*/ 	.byte	0x08
	.zero		1


	//   ....[42]....
        /*0394*/ 	.word	0x000008b0
        /*0398*/ 	.word	0x000000ff
        /*039c*/ 	.word	0x000000a8
        /*03a0*/ 	.short	0x0100
        /*03a2*/ 	.byte	0x08
	.zero		1


	//   ....[43]....
        /*03a4*/ 	.word	0x000008c0
        /*03a8*/ 	.word	0x000000ff
        /*03ac*/ 	.word	0x00000368
        /*03b0*/ 	.short	0x0100
        /*03b2*/ 	.byte	0x08
	.zero		1


	//   ....[44]....
        /*03b4*/ 	.word	0x000008d0
        /*03b8*/ 	.word	0x000000ff
        /*03bc*/ 	.word	0x000000b0
        /*03c0*/ 	.short	0x0100
        /*03c2*/ 	.byte	0x08
	.zero		1


	//   ....[45]....
        /*03c4*/ 	.word	0x000008e0
        /*03c8*/ 	.word	0x000000ff
        /*03cc*/ 	.word	0x00000370
        /*03d0*/ 	.short	0x0100
        /*03d2*/ 	.byte	0x08
	.zero		1


	//   ....[46]....
        /*03d4*/ 	.word	0x000008f0
        /*03d8*/ 	.word	0x000000ff
        /*03dc*/ 	.word	0x000000b8
        /*03e0*/ 	.short	0x0100
        /*03e2*/ 	.byte	0x08
	.zero		1


	//   ....[47]....
        /*03e4*/ 	.word	0x00000900
        /*03e8*/ 	.word	0x000000ff
        /*03ec*/ 	.word	0x00000378
        /*03f0*/ 	.short	0x0100
        /*03f2*/ 	.byte	0x08
	.zero		1


	//   ....[48]....
        /*03f4*/ 	.word	0x00000910
        /*03f8*/ 	.word	0x000000ff
        /*03fc*/ 	.word	0x000000c0
        /*0400*/ 	.short	0x0100
        /*0402*/ 	.byte	0x08
	.zero		1


	//   ....[49]....
        /*0404*/ 	.word	0x00000920
        /*0408*/ 	.word	0x000000ff
        /*040c*/ 	.word	0x00000380
        /*0410*/ 	.short	0x0100
        /*0412*/ 	.byte	0x08
	.zero		1


	//   ....[50]....
        /*0414*/ 	.word	0x00000930
        /*0418*/ 	.word	0x000000ff
        /*041c*/ 	.word	0x000000c8
        /*0420*/ 	.short	0x0100
        /*0422*/ 	.byte	0x08
	.zero		1


	//   ....[51]....
        /*0424*/ 	.word	0x00000940
        /*0428*/ 	.word	0x000000ff
        /*042c*/ 	.word	0x00000388
        /*0430*/ 	.short	0x0100
        /*0432*/ 	.byte	0x08
	.zero		1


	//   ....[52]....
        /*0434*/ 	.word	0x00000950
        /*0438*/ 	.word	0x000000ff
        /*043c*/ 	.word	0x000000d0
        /*0440*/ 	.short	0x0100
        /*0442*/ 	.byte	0x08
	.zero		1


	//   ....[53]....
        /*0444*/ 	.word	0x00000960
        /*0448*/ 	.word	0x000000ff
        /*044c*/ 	.word	0x00000390
        /*0450*/ 	.short	0x0100
        /*0452*/ 	.byte	0x08
	.zero		1


	//   ....[54]....
        /*0454*/ 	.word	0x00000970
        /*0458*/ 	.word	0x000000ff
        /*045c*/ 	.word	0x000000d8
        /*0460*/ 	.short	0x0100
        /*0462*/ 	.byte	0x08
	.zero		1


	//   ....[55]....
        /*0464*/ 	.word	0x00000980
        /*0468*/ 	.word	0x000000ff
        /*046c*/ 	.word	0x00000398
        /*0470*/ 	.short	0x0100
        /*0472*/ 	.byte	0x08
	.zero		1


	//   ....[56]....
        /*0474*/ 	.word	0x00000990
        /*0478*/ 	.word	0x000000ff
        /*047c*/ 	.word	0x000000e0
        /*0480*/ 	.short	0x0100
        /*0482*/ 	.byte	0x08
	.zero		1


	//   ....[57]....
        /*0484*/ 	.word	0x000009a0
        /*0488*/ 	.word	0x000000ff
        /*048c*/ 	.word	0x000003a0
        /*0490*/ 	.short	0x0100
        /*0492*/ 	.byte	0x08
	.zero		1


	//   ....[58]....
        /*0494*/ 	.word	0x000009b0
        /*0498*/ 	.word	0x000000ff
        /*049c*/ 	.word	0x000000e8
        /*04a0*/ 	.short	0x0100
        /*04a2*/ 	.byte	0x08
	.zero		1


	//   ....[59]....
        /*04a4*/ 	.word	0x000009c0
        /*04a8*/ 	.word	0x000000ff
        /*04ac*/ 	.word	0x000003a8
        /*04b0*/ 	.short	0x0100
        /*04b2*/ 	.byte	0x08
	.zero		1


	//   ....[60]....
        /*04b4*/ 	.word	0x000009d0
        /*04b8*/ 	.word	0x000000ff
        /*04bc*/ 	.word	0x000000f0
        /*04c0*/ 	.short	0x0100
        /*04c2*/ 	.byte	0x08
	.zero		1


	//   ....[61]....
        /*04c4*/ 	.word	0x000009e0
        /*04c8*/ 	.word	0x000000ff
        /*04cc*/ 	.word	0x000003b0
        /*04d0*/ 	.short	0x0100
        /*04d2*/ 	.byte	0x08
	.zero		1


	//   ....[62]....
        /*04d4*/ 	.word	0x000009f0
        /*04d8*/ 	.word	0x000000ff
        /*04dc*/ 	.word	0x000000f8
        /*04e0*/ 	.short	0x0100
        /*04e2*/ 	.byte	0x08
	.zero		1


	//   ....[63]....
        /*04e4*/ 	.word	0x00000a00
        /*04e8*/ 	.word	0x000000ff
        /*04ec*/ 	.word	0x000003b8
        /*04f0*/ 	.short	0x0100
        /*04f2*/ 	.byte	0x08
	.zero		1


	//   ....[64]....
        /*04f4*/ 	.word	0x00000a10
        /*04f8*/ 	.word	0x000000ff
        /*04fc*/ 	.word	0x00000100
        /*0500*/ 	.short	0x0100
        /*0502*/ 	.byte	0x08
	.zero		1


	//   ....[65]....
        /*0504*/ 	.word	0x00000a20
        /*0508*/ 	.word	0x000000ff
        /*050c*/ 	.word	0x000003c0
        /*0510*/ 	.short	0x0100
        /*0512*/ 	.byte	0x08
	.zero		1


	//   ....[66]....
        /*0514*/ 	.word	0x00000a30
        /*0518*/ 	.word	0x000000ff
        /*051c*/ 	.word	0x00000108
        /*0520*/ 	.short	0x0100
        /*0522*/ 	.byte	0x08
	.zero		1


	//   ....[67]....
        /*0524*/ 	.word	0x00000a40
        /*0528*/ 	.word	0x000000ff
        /*052c*/ 	.word	0x000003c8
        /*0530*/ 	.short	0x0100
        /*0532*/ 	.byte	0x08
	.zero		1


	//   ....[68]....
        /*0534*/ 	.word	0x00000a50
        /*0538*/ 	.word	0x000000ff
        /*053c*/ 	.word	0x00000110
        /*0540*/ 	.short	0x0100
        /*0542*/ 	.byte	0x08
	.zero		1


	//   ....[69]....
        /*0544*/ 	.word	0x00000a60
        /*0548*/ 	.word	0x000000ff
        /*054c*/ 	.word	0x000003d0
        /*0550*/ 	.short	0x0100
        /*0552*/ 	.byte	0x08
	.zero		1


	//   ....[70]....
        /*0554*/ 	.word	0x00000a70
        /*0558*/ 	.word	0x000000ff
        /*055c*/ 	.word	0x00000118
        /*0560*/ 	.short	0x0100
        /*0562*/ 	.byte	0x08
	.zero		1


	//   ....[71]....
        /*0564*/ 	.word	0x00000a80
        /*0568*/ 	.word	0x000000ff
        /*056c*/ 	.word	0x000003d8
        /*0570*/ 	.short	0x0100
        /*0572*/ 	.byte	0x08
	.zero		1


	//   ....[72]....
        /*0574*/ 	.word	0x00000a90
        /*0578*/ 	.word	0x000000ff
        /*057c*/ 	.word	0x00000120
        /*0580*/ 	.short	0x0100
        /*0582*/ 	.byte	0x08
	.zero		1


	//   ....[73]....
        /*0584*/ 	.word	0x00000aa0
        /*0588*/ 	.word	0x000000ff
        /*058c*/ 	.word	0x000003e0
        /*0590*/ 	.short	0x0100
        /*0592*/ 	.byte	0x08
	.zero		1


	//   ....[74]....
        /*0594*/ 	.word	0x00000ab0
        /*0598*/ 	.word	0x000000ff
        /*059c*/ 	.word	0x00000128
        /*05a0*/ 	.short	0x0100
        /*05a2*/ 	.byte	0x08
	.zero		1


	//   ....[75]....
        /*05a4*/ 	.word	0x00000ac0
        /*05a8*/ 	.word	0x000000ff
        /*05ac*/ 	.word	0x000003e8
        /*05b0*/ 	.short	0x0100
        /*05b2*/ 	.byte	0x08
	.zero		1


	//   ....[76]....
        /*05b4*/ 	.word	0x00000ad0
        /*05b8*/ 	.word	0x000000ff
        /*05bc*/ 	.word	0x00000130
        /*05c0*/ 	.short	0x0100
        /*05c2*/ 	.byte	0x08
	.zero		1


	//   ....[77]....
        /*05c4*/ 	.word	0x00000ae0
        /*05c8*/ 	.word	0x000000ff
        /*05cc*/ 	.word	0x000003f0
        /*05d0*/ 	.short	0x0100
        /*05d2*/ 	.byte	0x08
	.zero		1


	//   ....[78]....
        /*05d4*/ 	.word	0x00000af0
        /*05d8*/ 	.word	0x000000ff
        /*05dc*/ 	.word	0x00000138
        /*05e0*/ 	.short	0x0100
        /*05e2*/ 	.byte	0x08
	.zero		1


	//   ....[79]....
        /*05e4*/ 	.word	0x00000b00
        /*05e8*/ 	.word	0x000000ff
        /*05ec*/ 	.word	0x000003f8
        /*05f0*/ 	.short	0x0100
        /*05f2*/ 	.byte	0x08
	.zero		1


	//   ....[80]....
        /*05f4*/ 	.word	0x00000b10
        /*05f8*/ 	.word	0x000000ff
        /*05fc*/ 	.word	0x00000140
        /*0600*/ 	.short	0x0100
        /*0602*/ 	.byte	0x08
	.zero		1


	//   ....[81]....
        /*0604*/ 	.word	0x00000b20
        /*0608*/ 	.word	0x000000ff
        /*060c*/ 	.word	0x00000400
        /*0610*/ 	.short	0x0100
        /*0612*/ 	.byte	0x08
	.zero		1


	//   ....[82]....
        /*0614*/ 	.word	0x00000b30
        /*0618*/ 	.word	0x000000ff
        /*061c*/ 	.word	0x00000148
        /*0620*/ 	.short	0x0100
        /*0622*/ 	.byte	0x08
	.zero		1


	//   ....[83]....
        /*0624*/ 	.word	0x00000b40
        /*0628*/ 	.word	0x000000ff
        /*062c*/ 	.word	0x00000408
        /*0630*/ 	.short	0x0100
        /*0632*/ 	.byte	0x08
	.zero		1


	//   ....[84]....
        /*0634*/ 	.word	0x00000b50
        /*0638*/ 	.word	0x000000ff
        /*063c*/ 	.word	0x00000150
        /*0640*/ 	.short	0x0100
        /*0642*/ 	.byte	0x08
	.zero		1


	//   ....[85]....
        /*0644*/ 	.word	0x00000b60
        /*0648*/ 	.word	0x000000ff
        /*064c*/ 	.word	0x00000410
        /*0650*/ 	.short	0x0100
        /*0652*/ 	.byte	0x08
	.zero		1


	//   ....[86]....
        /*0654*/ 	.word	0x00000b70
        /*0658*/ 	.word	0x000000ff
        /*065c*/ 	.word	0x00000158
        /*0660*/ 	.short	0x0100
        /*0662*/ 	.byte	0x08
	.zero		1


	//   ....[87]....
        /*0664*/ 	.word	0x00000b80
        /*0668*/ 	.word	0x000000ff
        /*066c*/ 	.word	0x00000418
        /*0670*/ 	.short	0x0100
        /*0672*/ 	.byte	0x08
	.zero		1


	//   ....[88]....
        /*0674*/ 	.word	0x00000b90
        /*0678*/ 	.word	0x000000ff
        /*067c*/ 	.word	0x00000160
        /*0680*/ 	.short	0x0100
        /*0682*/ 	.byte	0x08
	.zero		1


	//   ....[89]....
        /*0684*/ 	.word	0x00000ba0
        /*0688*/ 	.word	0x000000ff
        /*068c*/ 	.word	0x00000420
        /*0690*/ 	.short	0x0100
        /*0692*/ 	.byte	0x08
	.zero		1


	//   ....[90]....
        /*0694*/ 	.word	0x00000bb0
        /*0698*/ 	.word	0x000000ff
        /*069c*/ 	.word	0x00000168
        /*06a0*/ 	.short	0x0100
        /*06a2*/ 	.byte	0x08
	.zero		1


	//   ....[91]....
        /*06a4*/ 	.word	0x00000bc0
        /*06a8*/ 	.word	0x000000ff
        /*06ac*/ 	.word	0x00000428
        /*06b0*/ 	.short	0x0100
        /*06b2*/ 	.byte	0x08
	.zero		1


	//   ....[92]....
        /*06b4*/ 	.word	0x00000bd0
        /*06b8*/ 	.word	0x000000ff
        /*06bc*/ 	.word	0x00000170
        /*06c0*/ 	.short	0x0100
        /*06c2*/ 	.byte	0x08
	.zero		1


	//   ....[93]....
        /*06c4*/ 	.word	0x00000be0
        /*06c8*/ 	.word	0x000000ff
        /*06cc*/ 	.word	0x00000430
        /*06d0*/ 	.short	0x0100
        /*06d2*/ 	.byte	0x08
	.zero		1


	//   ....[94]....
        /*06d4*/ 	.word	0x00000bf0
        /*06d8*/ 	.word	0x000000ff
        /*06dc*/ 	.word	0x00000178
        /*06e0*/ 	.short	0x0100
        /*06e2*/ 	.byte	0x08
	.zero		1


	//   ....[95]....
        /*06e4*/ 	.word	0x00000c00
        /*06e8*/ 	.word	0x000000ff
        /*06ec*/ 	.word	0x00000438
        /*06f0*/ 	.short	0x0100
        /*06f2*/ 	.byte	0x08
	.zero		1


	//   ....[96]....
        /*06f4*/ 	.word	0x00000c10
        /*06f8*/ 	.word	0x000000ff
        /*06fc*/ 	.word	0x00000180
        /*0700*/ 	.short	0x0100
        /*0702*/ 	.byte	0x08
	.zero		1


	//   ....[97]....
        /*0704*/ 	.word	0x00000c20
        /*0708*/ 	.word	0x000000ff
        /*070c*/ 	.word	0x00000440
        /*0710*/ 	.short	0x0100
        /*0712*/ 	.byte	0x08
	.zero		1


	//   ....[98]....
        /*0714*/ 	.word	0x00000c30
        /*0718*/ 	.word	0x000000ff
        /*071c*/ 	.word	0x00000188
        /*0720*/ 	.short	0x0100
        /*0722*/ 	.byte	0x08
	.zero		1


	//   ....[99]....
        /*0724*/ 	.word	0x00000c40
        /*0728*/ 	.word	0x000000ff
        /*072c*/ 	.word	0x00000448
        /*0730*/ 	.short	0x0100
        /*0732*/ 	.byte	0x08
	.zero		1


	//   ....[100]....
        /*0734*/ 	.word	0x00000c50
        /*0738*/ 	.word	0x000000ff
        /*073c*/ 	.word	0x00000190
        /*0740*/ 	.short	0x0100
        /*0742*/ 	.byte	0x08
	.zero		1


	//   ....[101]....
        /*0744*/ 	.word	0x00000c60
        /*0748*/ 	.word	0x000000ff
        /*074c*/ 	.word	0x00000450
        /*0750*/ 	.short	0x0100
        /*0752*/ 	.byte	0x08
	.zero		1


	//   ....[102]....
        /*0754*/ 	.word	0x00000c70
        /*0758*/ 	.word	0x000000ff
        /*075c*/ 	.word	0x00000198
        /*0760*/ 	.short	0x0100
        /*0762*/ 	.byte	0x08
	.zero		1


	//   ....[103]....
        /*0764*/ 	.word	0x00000c80
        /*0768*/ 	.word	0x000000ff
        /*076c*/ 	.word	0x00000458
        /*0770*/ 	.short	0x0100
        /*0772*/ 	.byte	0x08
	.zero		1


	//   ....[104]....
        /*0774*/ 	.word	0x00000c90
        /*0778*/ 	.word	0x000000ff
        /*077c*/ 	.word	0x000001a0
        /*0780*/ 	.short	0x0100
        /*0782*/ 	.byte	0x08
	.zero		1


	//   ....[105]....
        /*0784*/ 	.word	0x00000ca0
        /*0788*/ 	.word	0x000000ff
        /*078c*/ 	.word	0x00000460
        /*0790*/ 	.short	0x0100
        /*0792*/ 	.byte	0x08
	.zero		1


	//   ....[106]....
        /*0794*/ 	.word	0x00000cb0
        /*0798*/ 	.word	0x000000ff
        /*079c*/ 	.word	0x000001a8
        /*07a0*/ 	.short	0x0100
        /*07a2*/ 	.byte	0x08
	.zero		1


	//   ....[107]....
        /*07a4*/ 	.word	0x00000cc0
        /*07a8*/ 	.word	0x000000ff
        /*07ac*/ 	.word	0x00000468
        /*07b0*/ 	.short	0x0100
        /*07b2*/ 	.byte	0x08
	.zero		1


	//   ....[108]....
        /*07b4*/ 	.word	0x00000cd0
        /*07b8*/ 	.word	0x000000ff
        /*07bc*/ 	.word	0x000001b0
        /*07c0*/ 	.short	0x0100
        /*07c2*/ 	.byte	0x08
	.zero		1


	//   ....[109]....
        /*07c4*/ 	.word	0x00000ce0
        /*07c8*/ 	.word	0x000000ff
        /*07cc*/ 	.word	0x00000470
        /*07d0*/ 	.short	0x0100
        /*07d2*/ 	.byte	0x08
	.zero		1


	//   ....[110]....
        /*07d4*/ 	.word	0x00000cf0
        /*07d8*/ 	.word	0x000000ff
        /*07dc*/ 	.word	0x000001b8
        /*07e0*/ 	.short	0x0100
        /*07e2*/ 	.byte	0x08
	.zero		1


	//   ....[111]....
        /*07e4*/ 	.word	0x00000d00
        /*07e8*/ 	.word	0x000000ff
        /*07ec*/ 	.word	0x00000478
        /*07f0*/ 	.short	0x0100
        /*07f2*/ 	.byte	0x08
	.zero		1


	//   ....[112]....
        /*07f4*/ 	.word	0x00000d10
        /*07f8*/ 	.word	0x000000ff
        /*07fc*/ 	.word	0x000001c0
        /*0800*/ 	.short	0x0100
        /*0802*/ 	.byte	0x08
	.zero		1


	//   ....[113]....
        /*0804*/ 	.word	0x00000d20
        /*0808*/ 	.word	0x000000ff
        /*080c*/ 	.word	0x00000480
        /*0810*/ 	.short	0x0100
        /*0812*/ 	.byte	0x08
	.zero		1


	//   ....[114]....
        /*0814*/ 	.word	0x00000d30
        /*0818*/ 	.word	0x000000ff
        /*081c*/ 	.word	0x000001c8
        /*0820*/ 	.short	0x0100
        /*0822*/ 	.byte	0x08
	.zero		1


	//   ....[115]....
        /*0824*/ 	.word	0x00000d40
        /*0828*/ 	.word	0x000000ff
        /*082c*/ 	.word	0x00000488
        /*0830*/ 	.short	0x0100
        /*0832*/ 	.byte	0x08
	.zero		1


	//   ....[116]....
        /*0834*/ 	.word	0x00000d50
        /*0838*/ 	.word	0x000000ff
        /*083c*/ 	.word	0x000001d0
        /*0840*/ 	.short	0x0100
        /*0842*/ 	.byte	0x08
	.zero		1


	//   ....[117]....
        /*0844*/ 	.word	0x00000d60
        /*0848*/ 	.word	0x000000ff
        /*084c*/ 	.word	0x00000490
        /*0850*/ 	.short	0x0100
        /*0852*/ 	.byte	0x08
	.zero		1


	//   ....[118]....
        /*0854*/ 	.word	0x00000d70
        /*0858*/ 	.word	0x000000ff
        /*085c*/ 	.word	0x000001d8
        /*0860*/ 	.short	0x0100
        /*0862*/ 	.byte	0x08
	.zero		1


	//   ....[119]....
        /*0864*/ 	.word	0x00000d80
        /*0868*/ 	.word	0x000000ff
        /*086c*/ 	.word	0x00000498
        /*0870*/ 	.short	0x0100
        /*0872*/ 	.byte	0x08
	.zero		1


	//   ....[120]....
        /*0874*/ 	.word	0x00000d90
        /*0878*/ 	.word	0x000000ff
        /*087c*/ 	.word	0x000001e0
        /*0880*/ 	.short	0x0100
        /*0882*/ 	.byte	0x08
	.zero		1


	//   ....[121]....
        /*0884*/ 	.word	0x00000da0
        /*0888*/ 	.word	0x000000ff
        /*088c*/ 	.word	0x000004a0
        /*0890*/ 	.short	0x0100
        /*0892*/ 	.byte	0x08
	.zero		1


	//   ....[122]....
        /*0894*/ 	.word	0x00000db0
        /*0898*/ 	.word	0x000000ff
        /*089c*/ 	.word	0x000001e8
        /*08a0*/ 	.short	0x0100
        /*08a2*/ 	.byte	0x08
	.zero		1


	//   ....[123]....
        /*08a4*/ 	.word	0x00000dc0
        /*08a8*/ 	.word	0x000000ff
        /*08ac*/ 	.word	0x000004a8
        /*08b0*/ 	.short	0x0100
        /*08b2*/ 	.byte	0x08
	.zero		1


	//   ....[124]....
        /*08b4*/ 	.word	0x00000dd0
        /*08b8*/ 	.word	0x000000ff
        /*08bc*/ 	.word	0x000001f0
        /*08c0*/ 	.short	0x0100
        /*08c2*/ 	.byte	0x08
	.zero		1


	//   ....[125]....
        /*08c4*/ 	.word	0x00000de0
        /*08c8*/ 	.word	0x000000ff
        /*08cc*/ 	.word	0x000004b0
        /*08d0*/ 	.short	0x0100
        /*08d2*/ 	.byte	0x08
	.zero		1


	//   ....[126]....
        /*08d4*/ 	.word	0x00000df0
        /*08d8*/ 	.word	0x000000ff
        /*08dc*/ 	.word	0x000001f8
        /*08e0*/ 	.short	0x0100
        /*08e2*/ 	.byte	0x08
	.zero		1


	//   ....[127]....
        /*08e4*/ 	.word	0x00000e00
        /*08e8*/ 	.word	0x000000ff
        /*08ec*/ 	.word	0x000004b8
        /*08f0*/ 	.short	0x0100
        /*08f2*/ 	.byte	0x08
	.zero		1


	//   ....[128]....
        /*08f4*/ 	.word	0x00000e10
        /*08f8*/ 	.word	0x000000ff
        /*08fc*/ 	.word	0x00000200
        /*0900*/ 	.short	0x0100
        /*0902*/ 	.byte	0x08
	.zero		1


	//   ....[129]....
        /*0904*/ 	.word	0x00000e20
        /*0908*/ 	.word	0x000000ff
        /*090c*/ 	.word	0x000004c0
        /*0910*/ 	.short	0x0100
        /*0912*/ 	.byte	0x08
	.zero		1


	//   ....[130]....
        /*0914*/ 	.word	0x00000e30
        /*0918*/ 	.word	0x000000ff
        /*091c*/ 	.word	0x00000208
        /*0920*/ 	.short	0x0100
        /*0922*/ 	.byte	0x08
	.zero		1


	//   ....[131]....
        /*0924*/ 	.word	0x00000e40
        /*0928*/ 	.word	0x000000ff
        /*092c*/ 	.word	0x000004c8
        /*0930*/ 	.short	0x0100
        /*0932*/ 	.byte	0x08
	.zero		1


	//   ....[132]....
        /*0934*/ 	.word	0x00000e50
        /*0938*/ 	.word	0x000000ff
        /*093c*/ 	.word	0x00000210
        /*0940*/ 	.short	0x0100
        /*0942*/ 	.byte	0x08
	.zero		1


	//   ....[133]....
        /*0944*/ 	.word	0x00000e60
        /*0948*/ 	.word	0x000000ff
        /*094c*/ 	.word	0x000004d0
        /*0950*/ 	.short	0x0100
        /*0952*/ 	.byte	0x08
	.zero		1


	//   ....[134]....
        /*0954*/ 	.word	0x00000e70
        /*0958*/ 	.word	0x000000ff
        /*095c*/ 	.word	0x00000218
        /*0960*/ 	.short	0x0100
        /*0962*/ 	.byte	0x08
	.zero		1


	//   ....[135]....
        /*0964*/ 	.word	0x00000e80
        /*0968*/ 	.word	0x000000ff
        /*096c*/ 	.word	0x000004d8
        /*0970*/ 	.short	0x0100
        /*0972*/ 	.byte	0x08
	.zero		1


	//   ....[136]....
        /*0974*/ 	.word	0x00000e90
        /*0978*/ 	.word	0x000000ff
        /*097c*/ 	.word	0x00000220
        /*0980*/ 	.short	0x0100
        /*0982*/ 	.byte	0x08
	.zero		1


	//   ....[137]....
        /*0984*/ 	.word	0x00000ea0
        /*0988*/ 	.word	0x000000ff
        /*098c*/ 	.word	0x000004e0
        /*0990*/ 	.short	0x0100
        /*0992*/ 	.byte	0x08
	.zero		1


	//   ....[138]....
        /*0994*/ 	.word	0x00000eb0
        /*0998*/ 	.word	0x000000ff
        /*099c*/ 	.word	0x00000228
        /*09a0*/ 	.short	0x0100
        /*09a2*/ 	.byte	0x08
	.zero		1


	//   ....[139]....
        /*09a4*/ 	.word	0x00000ec0
        /*09a8*/ 	.word	0x000000ff
        /*09ac*/ 	.word	0x000004e8
        /*09b0*/ 	.short	0x0100
        /*09b2*/ 	.byte	0x08
	.zero		1


	//   ....[140]....
        /*09b4*/ 	.word	0x00000ed0
        /*09b8*/ 	.word	0x000000ff
        /*09bc*/ 	.word	0x00000230
        /*09c0*/ 	.short	0x0100
        /*09c2*/ 	.byte	0x08
	.zero		1


	//   ....[141]....
        /*09c4*/ 	.word	0x00000ee0
        /*09c8*/ 	.word	0x000000ff
        /*09cc*/ 	.word	0x000004f0
        /*09d0*/ 	.short	0x0100
        /*09d2*/ 	.byte	0x08
	.zero		1


	//   ....[142]....
        /*09d4*/ 	.word	0x00000ef0
        /*09d8*/ 	.word	0x000000ff
        /*09dc*/ 	.word	0x00000238
        /*09e0*/ 	.short	0x0100
        /*09e2*/ 	.byte	0x08
	.zero		1


	//   ....[143]....
        /*09e4*/ 	.word	0x00000f00
        /*09e8*/ 	.word	0x000000ff
        /*09ec*/ 	.word	0x000004f8
        /*09f0*/ 	.short	0x0100
        /*09f2*/ 	.byte	0x08
	.zero		1


	//   ....[144]....
        /*09f4*/ 	.word	0x00000f10
        /*09f8*/ 	.word	0x000000ff
        /*09fc*/ 	.word	0x00000240
        /*0a00*/ 	.short	0x0100
        /*0a02*/ 	.byte	0x08
	.zero		1


	//   ....[145]....
        /*0a04*/ 	.word	0x00000f20
        /*0a08*/ 	.word	0x000000ff
        /*0a0c*/ 	.word	0x00000500
        /*0a10*/ 	.short	0x0100
        /*0a12*/ 	.byte	0x08
	.zero		1


	//   ....[146]....
        /*0a14*/ 	.word	0x00000f30
        /*0a18*/ 	.word	0x000000ff
        /*0a1c*/ 	.word	0x00000248
        /*0a20*/ 	.short	0x0100
        /*0a22*/ 	.byte	0x08
	.zero		1


	//   ....[147]....
        /*0a24*/ 	.word	0x00000f40
        /*0a28*/ 	.word	0x000000ff
        /*0a2c*/ 	.word	0x00000508
        /*0a30*/ 	.short	0x0100
        /*0a32*/ 	.byte	0x08
	.zero		1


	//   ....[148]....
        /*0a34*/ 	.word	0x00000f50
        /*0a38*/ 	.word	0x000000ff
        /*0a3c*/ 	.word	0x00000250
        /*0a40*/ 	.short	0x0100
        /*0a42*/ 	.byte	0x08
	.zero		1


	//   ....[149]....
        /*0a44*/ 	.word	0x00000f60
        /*0a48*/ 	.word	0x000000ff
        /*0a4c*/ 	.word	0x00000510
        /*0a50*/ 	.short	0x0100
        /*0a52*/ 	.byte	0x08
	.zero		1


	//   ....[150]....
        /*0a54*/ 	.word	0x00000f70
        /*0a58*/ 	.word	0x000000ff
        /*0a5c*/ 	.word	0x00000258
        /*0a60*/ 	.short	0x0100
        /*0a62*/ 	.byte	0x08
	.zero		1


	//   ....[151]....
        /*0a64*/ 	.word	0x00000f80
        /*0a68*/ 	.word	0x000000ff
        /*0a6c*/ 	.word	0x00000518
        /*0a70*/ 	.short	0x0100
        /*0a72*/ 	.byte	0x08
	.zero		1


	//   ....[152]....
        /*0a74*/ 	.word	0x00000f90
        /*0a78*/ 	.word	0x000000ff
        /*0a7c*/ 	.word	0x00000260
        /*0a80*/ 	.short	0x0100
        /*0a82*/ 	.byte	0x08
	.zero		1


	//   ....[153]....
        /*0a84*/ 	.word	0x00000fa0
        /*0a88*/ 	.word	0x000000ff
        /*0a8c*/ 	.word	0x00000520
        /*0a90*/ 	.short	0x0100
        /*0a92*/ 	.byte	0x08
	.zero		1


	//   ....[154]....
        /*0a94*/ 	.word	0x00000fb0
        /*0a98*/ 	.word	0x000000ff
        /*0a9c*/ 	.word	0x00000268
        /*0aa0*/ 	.short	0x0100
        /*0aa2*/ 	.byte	0x08
	.zero		1


	//   ....[155]....
        /*0aa4*/ 	.word	0x00000fc0
        /*0aa8*/ 	.word	0x000000ff
        /*0aac*/ 	.word	0x00000528
        /*0ab0*/ 	.short	0x0100
        /*0ab2*/ 	.byte	0x08
	.zero		1


	//   ....[156]....
        /*0ab4*/ 	.word	0x00000fd0
        /*0ab8*/ 	.word	0x000000ff
        /*0abc*/ 	.word	0x00000270
        /*0ac0*/ 	.short	0x0100
        /*0ac2*/ 	.byte	0x08
	.zero		1


	//   ....[157]....
        /*0ac4*/ 	.word	0x00000fe0
        /*0ac8*/ 	.word	0x000000ff
        /*0acc*/ 	.word	0x00000530
        /*0ad0*/ 	.short	0x0100
        /*0ad2*/ 	.byte	0x08
	.zero		1


	//   ....[158]....
        /*0ad4*/ 	.word	0x00000ff0
        /*0ad8*/ 	.word	0x000000ff
        /*0adc*/ 	.word	0x00000278
        /*0ae0*/ 	.short	0x0100
        /*0ae2*/ 	.byte	0x08
	.zero		1


	//   ....[159]....
        /*0ae4*/ 	.word	0x00001000
        /*0ae8*/ 	.word	0x000000ff
        /*0aec*/ 	.word	0x00000538
        /*0af0*/ 	.short	0x0100
        /*0af2*/ 	.byte	0x08
	.zero		1


	//   ....[160]....
        /*0af4*/ 	.word	0x00001010
        /*0af8*/ 	.word	0x000000ff
        /*0afc*/ 	.word	0x00000280
        /*0b00*/ 	.short	0x0100
        /*0b02*/ 	.byte	0x08
	.zero		1


	//   ....[161]....
        /*0b04*/ 	.word	0x00001020
        /*0b08*/ 	.word	0x000000ff
        /*0b0c*/ 	.word	0x00000540
        /*0b10*/ 	.short	0x0100
        /*0b12*/ 	.byte	0x08
	.zero		1


	//   ....[162]....
        /*0b14*/ 	.word	0x00001030
        /*0b18*/ 	.word	0x000000ff
        /*0b1c*/ 	.word	0x00000288
        /*0b20*/ 	.short	0x0100
        /*0b22*/ 	.byte	0x08
	.zero		1


	//   ....[163]....
        /*0b24*/ 	.word	0x00001040
        /*0b28*/ 	.word	0x000000ff
        /*0b2c*/ 	.word	0x00000548
        /*0b30*/ 	.short	0x0100
        /*0b32*/ 	.byte	0x08
	.zero		1


	//   ....[164]....
        /*0b34*/ 	.word	0x00001050
        /*0b38*/ 	.word	0x000000ff
        /*0b3c*/ 	.word	0x00000290
        /*0b40*/ 	.short	0x0100
        /*0b42*/ 	.byte	0x08
	.zero		1


	//   ....[165]....
        /*0b44*/ 	.word	0x00001060
        /*0b48*/ 	.word	0x000000ff
        /*0b4c*/ 	.word	0x00000550
        /*0b50*/ 	.short	0x0100
        /*0b52*/ 	.byte	0x08
	.zero		1


	//   ....[166]....
        /*0b54*/ 	.word	0x00001070
        /*0b58*/ 	.word	0x000000ff
        /*0b5c*/ 	.word	0x00000298
        /*0b60*/ 	.short	0x0100
        /*0b62*/ 	.byte	0x08
	.zero		1


	//   ....[167]....
        /*0b64*/ 	.word	0x00001080
        /*0b68*/ 	.word	0x000000ff
        /*0b6c*/ 	.word	0x00000558
        /*0b70*/ 	.short	0x0100
        /*0b72*/ 	.byte	0x08
	.zero		1


	//   ....[168]....
        /*0b74*/ 	.word	0x00001090
        /*0b78*/ 	.word	0x000000ff
        /*0b7c*/ 	.word	0x000002a0
        /*0b80*/ 	.short	0x0100
        /*0b82*/ 	.byte	0x08
	.zero		1


	//   ....[169]....
        /*0b84*/ 	.word	0x000010a0
        /*0b88*/ 	.word	0x000000ff
        /*0b8c*/ 	.word	0x00000560
        /*0b90*/ 	.short	0x0100
        /*0b92*/ 	.byte	0x08
	.zero		1


	//   ....[170]....
        /*0b94*/ 	.word	0x000010b0
        /*0b98*/ 	.word	0x000000ff
        /*0b9c*/ 	.word	0x000002a8
        /*0ba0*/ 	.short	0x0100
        /*0ba2*/ 	.byte	0x08
	.zero		1


	//   ....[171]....
        /*0ba4*/ 	.word	0x000010c0
        /*0ba8*/ 	.word	0x000000ff
        /*0bac*/ 	.word	0x00000568
        /*0bb0*/ 	.short	0x0100
        /*0bb2*/ 	.byte	0x08
	.zero		1


	//   ....[172]....
        /*0bb4*/ 	.word	0x000010d0
        /*0bb8*/ 	.word	0x000000ff
        /*0bbc*/ 	.word	0x000002b0
        /*0bc0*/ 	.short	0x0100
        /*0bc2*/ 	.byte	0x08
	.zero		1


	//   ....[173]....
        /*0bc4*/ 	.word	0x000010e0
        /*0bc8*/ 	.word	0x000000ff
        /*0bcc*/ 	.word	0x00000570
        /*0bd0*/ 	.short	0x0100
        /*0bd2*/ 	.byte	0x08
	.zero		1


	//   ....[174]....
        /*0bd4*/ 	.word	0x000010f0
        /*0bd8*/ 	.word	0x000000ff
        /*0bdc*/ 	.word	0x000002b8
        /*0be0*/ 	.short	0x0100
        /*0be2*/ 	.byte	0x08
	.zero		1


	//   ....[175]....
        /*0be4*/ 	.word	0x00001100
        /*0be8*/ 	.word	0x000000ff
        /*0bec*/ 	.word	0x00000578
        /*0bf0*/ 	.short	0x0100
        /*0bf2*/ 	.byte	0x08
	.zero		1


	//   ....[176]....
        /*0bf4*/ 	.word	0x00001230
        /*0bf8*/ 	.word	0x000000ff
        /*0bfc*/ 	.word	0x00000580
        /*0c00*/ 	.short	0x0100
        /*0c02*/ 	.byte	0x09
	.zero		1


	//   ....[177]....
        /*0c04*/ 	.word	0x00001240
        /*0c08*/ 	.word	0x000000ff
        /*0c0c*/ 	.word	0x00000588
        /*0c10*/ 	.short	0x0100
        /*0c12*/ 	.byte	0x09
	.zero		1


	//   ....[178]....
        /*0c14*/ 	.word	0x00001320
        /*0c18*/ 	.word	0x000000ff
        /*0c1c*/ 	.word	0x00000590
        /*0c20*/ 	.short	0x0100
        /*0c22*/ 	.byte	0x08
	.zero		1


	//   ....[179]....
        /*0c24*/ 	.word	0x00001330
        /*0c28*/ 	.word	0x000000ff
        /*0c2c*/ 	.word	0x00000598
        /*0c30*/ 	.short	0x0100
        /*0c32*/ 	.byte	0x08
	.zero		1


	//   ....[180]....
        /*0c34*/ 	.word	0x00001460
        /*0c38*/ 	.word	0x000000ff
        /*0c3c*/ 	.word	0x000005a0
        /*0c40*/ 	.short	0x0100
        /*0c42*/ 	.byte	0x08
	.zero		1


	//   ....[181]....
        /*0c44*/ 	.word	0x00001470
        /*0c48*/ 	.word	0x000000ff
        /*0c4c*/ 	.word	0x000005b0
        /*0c50*/ 	.short	0x0100
        /*0c52*/ 	.byte	0x08
	.zero		1


	//   ....[182]....
        /*0c54*/ 	.word	0x00001480
        /*0c58*/ 	.word	0x000000ff
        /*0c5c*/ 	.word	0x000005a8
        /*0c60*/ 	.short	0x0100
        /*0c62*/ 	.byte	0x08
	.zero		1


	//   ....[183]....
        /*0c64*/ 	.word	0x00001490
        /*0c68*/ 	.word	0x000000ff
        /*0c6c*/ 	.word	0x000005b8
        /*0c70*/ 	.short	0x0100
        /*0c72*/ 	.byte	0x08
	.zero		1


	//   ....[184]....
        /*0c74*/ 	.word	0x000015b0
        /*0c78*/ 	.word	0x000000ff
        /*0c7c*/ 	.word	0x000005c0
        /*0c80*/ 	.short	0x0100
        /*0c82*/ 	.byte	0x09
	.zero		1


	//   ....[185]....
        /*0c84*/ 	.word	0x000015c0
        /*0c88*/ 	.word	0x000000ff
        /*0c8c*/ 	.word	0x000005e0
        /*0c90*/ 	.short	0x0100
        /*0c92*/ 	.byte	0x09
	.zero		1


	//   ....[186]....
        /*0c94*/ 	.word	0x000015d0
        /*0c98*/ 	.word	0x000000ff
        /*0c9c*/ 	.word	0x000005c8
        /*0ca0*/ 	.short	0x0100
        /*0ca2*/ 	.byte	0x09
	.zero		1


	//   ....[187]....
        /*0ca4*/ 	.word	0x000015e0
        /*0ca8*/ 	.word	0x000000ff
        /*0cac*/ 	.word	0x000005e8
        /*0cb0*/ 	.short	0x0100
        /*0cb2*/ 	.byte	0x09
	.zero		1


	//   ....[188]....
        /*0cb4*/ 	.word	0x000015f0
        /*0cb8*/ 	.word	0x000000ff
        /*0cbc*/ 	.word	0x000005d0
        /*0cc0*/ 	.short	0x0100
        /*0cc2*/ 	.byte	0x09
	.zero		1


	//   ....[189]....
        /*0cc4*/ 	.word	0x00001600
        /*0cc8*/ 	.word	0x000000ff
        /*0ccc*/ 	.word	0x000005f0
        /*0cd0*/ 	.short	0x0100
        /*0cd2*/ 	.byte	0x09
	.zero		1


	//   ....[190]....
        /*0cd4*/ 	.word	0x00001610
        /*0cd8*/ 	.word	0x000000ff
        /*0cdc*/ 	.word	0x000005d8
        /*0ce0*/ 	.short	0x0100
        /*0ce2*/ 	.byte	0x09
	.zero		1


	//   ....[191]....
        /*0ce4*/ 	.word	0x00001620
        /*0ce8*/ 	.word	0x000000ff
        /*0cec*/ 	.word	0x000005f8
        /*0cf0*/ 	.short	0x0100
        /*0cf2*/ 	.byte	0x09
	.zero		1


	//   ....[192]....
        /*0cf4*/ 	.word	0x00001710
        /*0cf8*/ 	.word	0x000000ff
        /*0cfc*/ 	.word	0x00000600
        /*0d00*/ 	.short	0x0100
        /*0d02*/ 	.byte	0x08
	.zero		1


	//   ....[193]....
        /*0d04*/ 	.word	0x00001720
        /*0d08*/ 	.word	0x000000ff
        /*0d0c*/ 	.word	0x00000610
        /*0d10*/ 	.short	0x0100
        /*0d12*/ 	.byte	0x08
	.zero		1


	//   ....[194]....
        /*0d14*/ 	.word	0x00001730
        /*0d18*/ 	.word	0x000000ff
        /*0d1c*/ 	.word	0x00000608
        /*0d20*/ 	.short	0x0100
        /*0d22*/ 	.byte	0x08
	.zero		1


	//   ....[195]....
        /*0d24*/ 	.word	0x00001740
        /*0d28*/ 	.word	0x000000ff
        /*0d2c*/ 	.word	0x00000618
        /*0d30*/ 	.short	0x0100
        /*0d32*/ 	.byte	0x08
	.zero		1


	//   ....[196]....
        /*0d34*/ 	.word	0x00001830
        /*0d38*/ 	.word	0x000000ff
        /*0d3c*/ 	.word	0x00000620
        /*0d40*/ 	.short	0x0100
        /*0d42*/ 	.byte	0x06
	.zero		1


	//   ....[197]....
        /*0d44*/ 	.word	0x00002240
        /*0d48*/ 	.word	0x00000002
        /*0d4c*/ 	.word	0x00000610
        /*0d50*/ 	.short	0x010a
        /*0d52*/ 	.byte	0xff
	.zero		1


	//   ....[198]....
        /*0d54*/ 	.word	0x00002270
        /*0d58*/ 	.word	0x00000002
        /*0d5c*/ 	.word	0x00000600
        /*0d60*/ 	.short	0x0101
        /*0d62*/ 	.byte	0xff
	.zero		1


	//   ....[199]....
        /*0d64*/ 	.word	0x00002340
        /*0d68*/ 	.word	0x000000ff
        /*0d6c*/ 	.word	0x000002c0
        /*0d70*/ 	.short	0x010a
        /*0d72*/ 	.byte	0x08
	.zero		1


	//   ....[200]....
        /*0d74*/ 	.word	0x00002440
        /*0d78*/ 	.word	0x000000ff
        /*0d7c*/ 	.word	0x000002c0
        /*0d80*/ 	.short	0x010a
        /*0d82*/ 	.byte	0x21
	.zero		1


	//   ....[201]....
        /*0d84*/ 	.word	0x000025f0
        /*0d88*/ 	.word	0x000000ff
        /*0d8c*/ 	.word	0x000002c0
        /*0d90*/ 	.short	0x010a
        /*0d92*/ 	.byte	0x08
	.zero		1


	//   ....[202]....
        /*0d94*/ 	.word	0x000026f0
        /*0d98*/ 	.word	0x000000ff
        /*0d9c*/ 	.word	0x00000598
        /*0da0*/ 	.short	0x0101
        /*0da2*/ 	.byte	0x04
	.zero		1


	//   ....[203]....
        /*0da4*/ 	.word	0x00002710
        /*0da8*/ 	.word	0x000000ff
        /*0dac*/ 	.word	0x000002c0
        /*0db0*/ 	.short	0x010a
        /*0db2*/ 	.byte	0x08
	.zero		1


	//   ....[204]....
        /*0db4*/ 	.word	0x00002790
        /*0db8*/ 	.word	0x000000ff
        /*0dbc*/ 	.word	0x000002c0
        /*0dc0*/ 	.short	0x010a
        /*0dc2*/ 	.byte	0x11
	.zero		1


	//   ....[205]....
        /*0dc4*/ 	.word	0x00002920
        /*0dc8*/ 	.word	0x000000ff
        /*0dcc*/ 	.word	0x000002c0
        /*0dd0*/ 	.short	0x010a
        /*0dd2*/ 	.byte	0x08
	.zero		1


	//   ....[206]....
        /*0dd4*/ 	.word	0x00002a70
        /*0dd8*/ 	.word	0x00000002
        /*0ddc*/ 	.word	0x000005a0
        /*0de0*/ 	.short	0x010a
        /*0de2*/ 	.byte	0xff
	.zero		1


	//   ....[207]....
        /*0de4*/ 	.word	0x00002b30
        /*0de8*/ 	.word	0x00000002
        /*0dec*/ 	.word	0x00000000
        /*0df0*/ 	.short	0x0101
        /*0df2*/ 	.byte	0xff
	.zero		1


	//   ....[208]....
        /*0df4*/ 	.word	0x000030a0
        /*0df8*/ 	.word	0x000000ff
        /*0dfc*/ 	.word	0x00000000
        /*0e00*/ 	.short	0x010a
        /*0e02*/ 	.byte	0x05
	.zero		1


	//   ....[209]....
        /*0e04*/ 	.word	0x00003130
        /*0e08*/ 	.word	0x000000ff
        /*0e0c*/ 	.word	0x00000000
        /*0e10*/ 	.short	0x010a
        /*0e12*/ 	.byte	0x05
	.zero		1


	//   ....[210]....
        /*0e14*/ 	.word	0x000031c0
        /*0e18*/ 	.word	0x000000ff
        /*0e1c*/ 	.word	0x00000000
        /*0e20*/ 	.short	0x010a
        /*0e22*/ 	.byte	0x05
	.zero		1


	//   ....[211]....
        /*0e24*/ 	.word	0x00003250
        /*0e28*/ 	.word	0x000000ff
        /*0e2c*/ 	.word	0x00000000
        /*0e30*/ 	.short	0x010a
        /*0e32*/ 	.byte	0x05
	.zero		1


	//   ....[212]....
        /*0e34*/ 	.word	0x000032e0
        /*0e38*/ 	.word	0x000000ff
        /*0e3c*/ 	.word	0x00000000
        /*0e40*/ 	.short	0x010a
        /*0e42*/ 	.byte	0x05
	.zero		1


	//   ....[213]....
        /*0e44*/ 	.word	0x00003370
        /*0e48*/ 	.word	0x000000ff
        /*0e4c*/ 	.word	0x00000000
        /*0e50*/ 	.short	0x010a
        /*0e52*/ 	.byte	0x05
	.zero		1


	//   ....[214]....
        /*0e54*/ 	.word	0x00003400
        /*0e58*/ 	.word	0x000000ff
        /*0e5c*/ 	.word	0x00000000
        /*0e60*/ 	.short	0x010a
        /*0e62*/ 	.byte	0x05
	.zero		1


	//   ....[215]....
        /*0e64*/ 	.word	0x00003490
        /*0e68*/ 	.word	0x000000ff
        /*0e6c*/ 	.word	0x00000000
        /*0e70*/ 	.short	0x010a
        /*0e72*/ 	.byte	0x05
	.zero		1


	//   ....[216]....
        /*0e74*/ 	.word	0x00003630
        /*0e78*/ 	.word	0x00000000
        /*0e7c*/ 	.word	0x00000600
        /*0e80*/ 	.short	0x010a
        /*0e82*/ 	.byte	0xff
	.zero		1


	//   ....[217]....
        /*0e84*/ 	.word	0x000036a0
        /*0e88*/ 	.word	0x00000000
        /*0e8c*/ 	.word	0x00000000
        /*0e90*/ 	.short	0x0101
        /*0e92*/ 	.byte	0xff
	.zero		1


	//   ....[218]....
        /*0e94*/ 	.word	0x000036c0
        /*0e98*/ 	.word	0x000000ff
        /*0e9c*/ 	.word	0x000005b0
        /*0ea0*/ 	.short	0x010a
        /*0ea2*/ 	.byte	0x05
	.zero		1


	//   ....[219]....
        /*0ea4*/ 	.word	0x000037e0
        /*0ea8*/ 	.word	0x00000000
        /*0eac*/ 	.word	0x000005a0
        /*0eb0*/ 	.short	0x010a
        /*0eb2*/ 	.byte	0xff
	.zero		1


	//   ....[220]....
        /*0eb4*/ 	.word	0x000038e0
        /*0eb8*/ 	.word	0x00000000
        /*0ebc*/ 	.word	0x00000000
        /*0ec0*/ 	.short	0x0101
        /*0ec2*/ 	.byte	0xff
	.zero		1


	//   ....[221]....
        /*0ec4*/ 	.word	0x00003970
        /*0ec8*/ 	.word	0x000000ff
        /*0ecc*/ 	.word	0x000005b0
        /*0ed0*/ 	.short	0x0106
        /*0ed2*/ 	.byte	0x05
	.zero		1


	//   ....[222]....
        /*0ed4*/ 	.word	0x00003990
        /*0ed8*/ 	.word	0x000000ff
        /*0edc*/ 	.word	0x000005b0
        /*0ee0*/ 	.short	0x010a
        /*0ee2*/ 	.byte	0x05
	.zero		1


	//   ....[223]....
        /*0ee4*/ 	.word	0x00003a20
        /*0ee8*/ 	.word	0x000000ff
        /*0eec*/ 	.word	0x000005b0
        /*0ef0*/ 	.short	0x0106
        /*0ef2*/ 	.byte	0x04
	.zero		1


	//   ....[224]....
        /*0ef4*/ 	.word	0x00003a60
        /*0ef8*/ 	.word	0x00000000
        /*0efc*/ 	.word	0x000005b0
        /*0f00*/ 	.short	0x010a
        /*0f02*/ 	.byte	0xff
	.zero		1


	//   ....[225]....
        /*0f04*/ 	.word	0x00003ca0
        /*0f08*/ 	.word	0x000000ff
        /*0f0c*/ 	.word	0x00000008
        /*0f10*/ 	.short	0x010a
        /*0f12*/ 	.byte	0x06
	.zero		1


	//   ....[226]....
        /*0f14*/ 	.word	0x00003cc0
        /*0f18*/ 	.word	0x000000ff
        /*0f1c*/ 	.word	0x00000008
        /*0f20*/ 	.short	0x010a
        /*0f22*/ 	.byte	0x06
	.zero		1


	//   ....[227]....
        /*0f24*/ 	.word	0x00003e50
        /*0f28*/ 	.word	0x000000ff
        /*0f2c*/ 	.word	0x00000008
        /*0f30*/ 	.short	0x010a
        /*0f32*/ 	.byte	0x06
	.zero		1


	//   ....[228]....
        /*0f34*/ 	.word	0x00003e70
        /*0f38*/ 	.word	0x000000ff
        /*0f3c*/ 	.word	0x00000008
        /*0f40*/ 	.short	0x010a
        /*0f42*/ 	.byte	0x06
	.zero		1


	//   ....[229]....
        /*0f44*/ 	.word	0x00003f30
        /*0f48*/ 	.word	0x000000ff
        /*0f4c*/ 	.word	0x00000000
        /*0f50*/ 	.short	0x0101
        /*0f52*/ 	.byte	0x07
	.zero		1


	//   ....[230]....
        /*0f54*/ 	.word	0x00004210
        /*0f58*/ 	.word	0x00000000
        /*0f5c*/ 	.word	0x000005a0
        /*0f60*/ 	.short	0x010a
        /*0f62*/ 	.byte	0xff
	.zero		1


	//   ....[231]....
        /*0f64*/ 	.word	0x000042d0
        /*0f68*/ 	.word	0x00000000
        /*0f6c*/ 	.word	0x00000000
        /*0f70*/ 	.short	0x0101
        /*0f72*/ 	.byte	0xff
	.zero		1


	//   ....[232]....
        /*0f74*/ 	.word	0x00004370
        /*0f78*/ 	.word	0x000000ff
        /*0f7c*/ 	.word	0x00000000
        /*0f80*/ 	.short	0x010a
        /*0f82*/ 	.byte	0x06
	.zero		1


	//   ....[233]....
        /*0f84*/ 	.word	0x00004380
        /*0f88*/ 	.word	0x000000ff
        /*0f8c*/ 	.word	0x000005e0
        /*0f90*/ 	.short	0x010a
        /*0f92*/ 	.byte	0x0b
	.zero		1


	//   ....[234]....
        /*0f94*/ 	.word	0x00004440
        /*0f98*/ 	.word	0x000000ff
        /*0f9c*/ 	.word	0x00000000
        /*0fa0*/ 	.short	0x010a
        /*0fa2*/ 	.byte	0x09
	.zero		1


	//   ....[235]....
        /*0fa4*/ 	.word	0x00004580
        /*0fa8*/ 	.word	0x000000ff
        /*0fac*/ 	.word	0x00000000
        /*0fb0*/ 	.short	0x010a
        /*0fb2*/ 	.byte	0x06
	.zero		1


	//   ....[236]....
        /*0fb4*/ 	.word	0x00004790
        /*0fb8*/ 	.word	0x000000ff
        /*0fbc*/ 	.word	0x00000000
        /*0fc0*/ 	.short	0x010a
        /*0fc2*/ 	.byte	0x07
	.zero		1


	//   ....[237]....
        /*0fc4*/ 	.word	0x00004820
        /*0fc8*/ 	.word	0x000000ff
        /*0fcc*/ 	.word	0x00000000
        /*0fd0*/ 	.short	0x010a
        /*0fd2*/ 	.byte	0x07
	.zero		1


	//   ....[238]....
        /*0fd4*/ 	.word	0x000048b0
        /*0fd8*/ 	.word	0x000000ff
        /*0fdc*/ 	.word	0x00000000
        /*0fe0*/ 	.short	0x010a
        /*0fe2*/ 	.byte	0x07
	.zero		1


	//   ....[239]....
        /*0fe4*/ 	.word	0x00004950
        /*0fe8*/ 	.word	0x00000000
        /*0fec*/ 	.word	0x00000000
        /*0ff0*/ 	.short	0x010a
        /*0ff2*/ 	.byte	0xff
	.zero		1


	//   ....[240]....
        /*0ff4*/ 	.word	0x00004990
        /*0ff8*/ 	.word	0x00000000
        /*0ffc*/ 	.word	0x00000000
        /*1000*/ 	.short	0x010a
        /*1002*/ 	.byte	0xff
	.zero		1


	//   ....[241]....
        /*1004*/ 	.word	0x00004a00
        /*1008*/ 	.word	0x000000ff
        /*100c*/ 	.word	0x00000000
        /*1010*/ 	.short	0x0101
        /*1012*/ 	.byte	0x05
	.zero		1


	//   ....[242]....
        /*1014*/ 	.word	0x00004a40
        /*1018*/ 	.word	0x000000ff
        /*101c*/ 	.word	0x00000620
        /*1020*/ 	.short	0x010a
        /*1022*/ 	.byte	0x08
	.zero		1


	//   ....[243]....
        /*1024*/ 	.word	0x00004a90
        /*1028*/ 	.word	0x000000ff
        /*102c*/ 	.word	0x00000000
        /*1030*/ 	.short	0x0101
        /*1032*/ 	.byte	0x05
	.zero		1


	//   ....[244]....
        /*1034*/ 	.word	0x00004eb0
        /*1038*/ 	.word	0x00000000
        /*103c*/ 	.word	0x000005a0
        /*1040*/ 	.short	0x010a
        /*1042*/ 	.byte	0xff
	.zero		1


	//   ....[245]....
        /*1044*/ 	.word	0x00004fa0
        /*1048*/ 	.word	0x00000000
        /*104c*/ 	.word	0x00000000
        /*1050*/ 	.short	0x0101
        /*1052*/ 	.byte	0xff
	.zero		1


	//   ....[246]....
        /*1054*/ 	.word	0x000052c0
        /*1058*/ 	.word	0x000000ff
        /*105c*/ 	.word	0x00000598
        /*1060*/ 	.short	0x010a
        /*1062*/ 	.byte	0x06
	.zero		1


	//   ....[247]....
        /*1064*/ 	.word	0x00005440
        /*1068*/ 	.word	0x000000ff
        /*106c*/ 	.word	0x00000588
        /*1070*/ 	.short	0x010a
        /*1072*/ 	.byte	0x06
	.zero		1


	//   ....[248]....
        /*1074*/ 	.word	0x00005770
        /*1078*/ 	.word	0x000000ff
        /*107c*/ 	.word	0x00000580
        /*1080*/ 	.short	0x010b
        /*1082*/ 	.byte	0x06
	.zero		1


	//   ....[249]....
        /*1084*/ 	.word	0x00005790
        /*1088*/ 	.word	0x000000ff
        /*108c*/ 	.word	0x00000000
        /*1090*/ 	.short	0x0101
        /*1092*/ 	.byte	0x25
	.zero		1


	//   ....[250]....
        /*1094*/ 	.word	0x000057d0
        /*1098*/ 	.word	0x00000000
        /*109c*/ 	.word	0x00000588
        /*10a0*/ 	.short	0x010a
        /*10a2*/ 	.byte	0xff
	.zero		1


	//   ....[251]....
        /*10a4*/ 	.word	0x00005b00
        /*10a8*/ 	.word	0x00000000
        /*10ac*/ 	.word	0x000005a0
        /*10b0*/ 	.short	0x010a
        /*10b2*/ 	.byte	0xff
	.zero		1


	//   ....[252]....
        /*10b4*/ 	.word	0x00005c10
        /*10b8*/ 	.word	0x00000000
        /*10bc*/ 	.word	0x00000000
        /*10c0*/ 	.short	0x0101
        /*10c2*/ 	.byte	0xff
	.zero		1


	//   ....[253]....
        /*10c4*/ 	.word	0x00006560
        /*10c8*/ 	.word	0x000000ff
        /*10cc*/ 	.word	0x00000580
        /*10d0*/ 	.short	0x010a
        /*10d2*/ 	.byte	0x2b
	.zero		1


	//   ....[254]....
        /*10d4*/ 	.word	0x00006570
        /*10d8*/ 	.word	0x0000004b
        /*10dc*/ 	.word	0x000005c0
        /*10e0*/ 	.short	0x010a
        /*10e2*/ 	.byte	0xff
	.zero		1


	//   ....[255]....
        /*10e4*/ 	.word	0x000066a0
        /*10e8*/ 	.word	0x000000ff
        /*10ec*/ 	.word	0x00000580
        /*10f0*/ 	.short	0x010a
        /*10f2*/ 	.byte	0x2b
	.zero		1


	//   ....[0]....
        /*10f4*/ 	.word	0x00006770
        /*10f8*/ 	.word	0x000000ff
        /*10fc*/ 	.word	0x00000000
        /*1100*/ 	.short	0x0101
        /*1102*/ 	.byte	0x04
	.zero		1


	//   ....[1]....
        /*1104*/ 	.word	0x000067d0
        /*1108*/ 	.word	0x0000004b
        /*110c*/ 	.word	0x000005c0
        /*1110*/ 	.short	0x010a
        /*1112*/ 	.byte	0xff
	.zero		1


	//   ....[2]....
        /*1114*/ 	.word	0x00006a10
        /*1118*/ 	.word	0x0000004b
        /*111c*/ 	.word	0x00000000
        /*1120*/ 	.short	0x0101
        /*1122*/ 	.byte	0xff
	.zero		1


	//   ....[3]....
        /*1124*/ 	.word	0x00007030
        /*1128*/ 	.word	0x00000002
        /*112c*/ 	.word	0x00000610
        /*1130*/ 	.short	0x010a
        /*1132*/ 	.byte	0xff
	.zero		1


	//   ....[4]....
        /*1134*/ 	.word	0x00007090
        /*1138*/ 	.word	0x00000002
        /*113c*/ 	.word	0x000002c0
        /*1140*/ 	.short	0x010a
        /*1142*/ 	.byte	0xff
	.zero		1


	//   ....[5]....
        /*1144*/ 	.word	0x000070f0
        /*1148*/ 	.word	0x00000002
        /*114c*/ 	.word	0x000002c0
        /*1150*/ 	.short	0x010a
        /*1152*/ 	.byte	0xff
	.zero		1


	//   ....[6]....
        /*1154*/ 	.word	0x00007140
        /*1158*/ 	.word	0x00000002
        /*115c*/ 	.word	0x000005a0
        /*1160*/ 	.short	0x010a
        /*1162*/ 	.byte	0xff
	.zero		1


	//   ....[7]....
        /*1164*/ 	.word	0x000071a0
        /*1168*/ 	.word	0x00000002
        /*116c*/ 	.word	0x00000000
        /*1170*/ 	.short	0x010a
        /*1172*/ 	.byte	0xff
	.zero		1


	//   ....[8]....
        /*1174*/ 	.word	0x00007200
        /*1178*/ 	.word	0x00000002
        /*117c*/ 	.word	0x00000000
        /*1180*/ 	.short	0x010a
        /*1182*/ 	.byte	0xff
	.zero		1


	//   ....[9]....
        /*1184*/ 	.word	0x00007260
        /*1188*/ 	.word	0x00000002
        /*118c*/ 	.word	0x00000000
        /*1190*/ 	.short	0x010a
        /*1192*/ 	.byte	0xff
	.zero		1


	//   ....[10]....
        /*1194*/ 	.word	0x000072c0
        /*1198*/ 	.word	0x00000002
        /*119c*/ 	.word	0x00000000
        /*11a0*/ 	.short	0x010a
        /*11a2*/ 	.byte	0xff
	.zero		1


	//   ....[11]....
        /*11a4*/ 	.word	0x00007320
        /*11a8*/ 	.word	0x00000002
        /*11ac*/ 	.word	0x00000000
        /*11b0*/ 	.short	0x010a
        /*11b2*/ 	.byte	0xff
	.zero		1


	//   ....[12]....
        /*11b4*/ 	.word	0x00007380
        /*11b8*/ 	.word	0x00000002
        /*11bc*/ 	.word	0x00000000
        /*11c0*/ 	.short	0x010a
        /*11c2*/ 	.byte	0xff
	.zero		1


	//   ....[13]....
        /*11c4*/ 	.word	0x000073e0
        /*11c8*/ 	.word	0x00000002
        /*11cc*/ 	.word	0x00000000
        /*11d0*/ 	.short	0x010a
        /*11d2*/ 	.byte	0xff
	.zero		1


	//   ....[14]....
        /*11d4*/ 	.word	0x00007440
        /*11d8*/ 	.word	0x00000002
        /*11dc*/ 	.word	0x00000000
        /*11e0*/ 	.short	0x010a
        /*11e2*/ 	.byte	0xff
	.zero		1


	//   ....[15]....
        /*11e4*/ 	.word	0x00007490
        /*11e8*/ 	.word	0x00000000
        /*11ec*/ 	.word	0x00000600
        /*11f0*/ 	.short	0x010a
        /*11f2*/ 	.byte	0xff
	.zero		1


	//   ....[16]....
        /*11f4*/ 	.word	0x000074f0
        /*11f8*/ 	.word	0x00000000
        /*11fc*/ 	.word	0x000005b0
        /*1200*/ 	.short	0x010a
        /*1202*/ 	.byte	0xff
	.zero		1


	//   ....[17]....
        /*1204*/ 	.word	0x00007540
        /*1208*/ 	.word	0x00000000
        /*120c*/ 	.word	0x000005a0
        /*1210*/ 	.short	0x010a
        /*1212*/ 	.byte	0xff
	.zero		1


	//   ....[18]....
        /*1214*/ 	.word	0x000075a0
        /*1218*/ 	.word	0x00000000
        /*121c*/ 	.word	0x000005b0
        /*1220*/ 	.short	0x010a
        /*1222*/ 	.byte	0xff
	.zero		1


	//   ....[19]....
        /*1224*/ 	.word	0x00007600
        /*1228*/ 	.word	0x00000004
        /*122c*/ 	.word	0x00000008
        /*1230*/ 	.short	0x010a
        /*1232*/ 	.byte	0xff
	.zero		1


	//   ....[20]....
        /*1234*/ 	.word	0x000076e0
        /*1238*/ 	.word	0x00000002
        /*123c*/ 	.word	0x00000008
        /*1240*/ 	.short	0x010a
        /*1242*/ 	.byte	0xff
	.zero		1


	//   ....[21]....
        /*1244*/ 	.word	0x00007730
        /*1248*/ 	.word	0x00000000
        /*124c*/ 	.word	0x000005a0
        /*1250*/ 	.short	0x010a
        /*1252*/ 	.byte	0xff
	.zero		1


	//   ....[22]....
        /*1254*/ 	.word	0x00007790
        /*1258*/ 	.word	0x00000000
        /*125c*/ 	.word	0x000005e0
        /*1260*/ 	.short	0x010a
        /*1262*/ 	.byte	0xff
	.zero		1


	//   ....[23]....
        /*1264*/ 	.word	0x000077f0
        /*1268*/ 	.word	0x00000000
        /*126c*/ 	.word	0x00000000
        /*1270*/ 	.short	0x010a
        /*1272*/ 	.byte	0xff
	.zero		1


	//   ....[24]....
        /*1274*/ 	.word	0x00007850
        /*1278*/ 	.word	0x00000000
        /*127c*/ 	.word	0x00000000
        /*1280*/ 	.short	0x010a
        /*1282*/ 	.byte	0xff
	.zero		1


	//   ....[25]....
        /*1284*/ 	.word	0x000078b0
        /*1288*/ 	.word	0x00000000
        /*128c*/ 	.word	0x00000000
        /*1290*/ 	.short	0x010a
        /*1292*/ 	.byte	0xff
	.zero		1


	//   ....[26]....
        /*1294*/ 	.word	0x00007910
        /*1298*/ 	.word	0x00000000
        /*129c*/ 	.word	0x00000000
        /*12a0*/ 	.short	0x010a
        /*12a2*/ 	.byte	0xff
	.zero		1


	//   ....[27]....
        /*12a4*/ 	.word	0x00007970
        /*12a8*/ 	.word	0x00000000
        /*12ac*/ 	.word	0x00000620
        /*12b0*/ 	.short	0x010a
        /*12b2*/ 	.byte	0xff
	.zero		1


	//   ....[28]....
        /*12b4*/ 	.word	0x000079c0
        /*12b8*/ 	.word	0x00000000
        /*12bc*/ 	.word	0x000005a0
        /*12c0*/ 	.short	0x010a
        /*12c2*/ 	.byte	0xff
	.zero		1


	//   ....[29]....
        /*12c4*/ 	.word	0x00007a20
        /*12c8*/ 	.word	0x00000000
        /*12cc*/ 	.word	0x00000598
        /*12d0*/ 	.short	0x010a
        /*12d2*/ 	.byte	0xff
	.zero		1


	//   ....[30]....
        /*12d4*/ 	.word	0x00007a80
        /*12d8*/ 	.word	0x00000000
        /*12dc*/ 	.word	0x00000588
        /*12e0*/ 	.short	0x010a
        /*12e2*/ 	.byte	0xff
	.zero		1


	//   ....[31]....
        /*12e4*/ 	.word	0x00007ad0
        /*12e8*/ 	.word	0x00000000
        /*12ec*/ 	.word	0x000005a0
        /*12f0*/ 	.short	0x010a
        /*12f2*/ 	.byte	0xff
	.zero		1


	//   ....[32]....
        /*12f4*/ 	.word	0x00007b30
        /*12f8*/ 	.word	0x00000000
        /*12fc*/ 	.word	0x00000580
        /*1300*/ 	.short	0x010a
        /*1302*/ 	.byte	0xff
	.zero		1


	//   ....[33]....
        /*1304*/ 	.word	0x00007b80
        /*1308*/ 	.word	0x0000004b
        /*130c*/ 	.word	0x000005c0
        /*1310*/ 	.short	0x010a
        /*1312*/ 	.byte	0xff
	.zero		1


	//----- nvinfo : EIATTR_NUM_MBARRIERS
	.align		4
.L_47:
        /*1314*/ 	.byte	0x03, 0x38
        /*1316*/ 	.short	0x00c5


	//----- nvinfo : EIATTR_EXIT_INSTR_OFFSETS
	.align		4
        /*1318*/ 	.byte	0x04, 0x1c
        /*131a*/ 	.short	(.L_49 - .L_48)


	//   ....[0]....
.L_48:
        /*131c*/ 	.word	0x00003520


	//   ....[1]....
        /*1320*/ 	.word	0x00003a30


	//   ....[2]....
        /*1324*/ 	.word	0x00003a90


	//   ....[3]....
        /*1328*/ 	.word	0x00004cc0


	//   ....[4]....
        /*132c*/ 	.word	0x00005800


	//   ....[5]....
        /*1330*/ 	.word	0x00005840


	//   ....[6]....
        /*1334*/ 	.word	0x00007020


	//----- nvinfo : EIATTR_MAX_THREADS
	.align		4
.L_49:
        /*1338*/ 	.byte	0x04, 0x05
        /*133a*/ 	.short	(.L_51 - .L_50)
.L_50:
        /*133c*/ 	.word	0x00000100
        /*1340*/ 	.word	0x00000001
        /*1344*/ 	.word	0x00000001


	//----- nvinfo : EIATTR_CRS_STACK_SIZE
	.align		4
.L_51:
        /*1348*/ 	.byte	0x04, 0x1e
        /*134a*/ 	.short	(.L_53 - .L_52)
.L_52:
        /*134c*/ 	.word	0x00000000


	//----- nvinfo : EIATTR_CBANK_PARAM_SIZE
	.align		4
.L_53:
        /*1350*/ 	.byte	0x03, 0x19
        /*1352*/ 	.short	0x0800


	//----- nvinfo : EIATTR_PARAM_CBANK
	.align		4
        /*1354*/ 	.byte	0x04, 0x0a
        /*1356*/ 	.short	(.L_55 - .L_54)
	.align		4
.L_54:
        /*1358*/ 	.word	index@(.nv.constant0._ZN7cutlass13device_kernelINS_4gemm6kernel13GemmUniversalIN4cute5tupleIJiiiiEEENS1_10collective13CollectiveMmaINS1_35MainloopSm100TmaUmmaWarpSpecializedILi88ELi2ELi4ENS5_IJNS4_1CILi2EEENSA_ILi1EEESC_EEEEENS5_IJNSA_ILi128EEENSA_ILi32EEESG_EEEaNS5_IJlSC_lEEEaSI_NS4_8TiledMMAINS4_8MMA_AtomIJNS4_21SM100_MMA_S8_2x1SM_SSIaaiLi128ELi32ELNS4_4UMMA5MajorE0ELSN_0ELNSM_8SaturateE0EEEEEENS4_6LayoutINS5_IJSC_SC_SC_EEENS5_IJNSA_ILi0EEEST_ST_EEEEENS5_IJNS4_10UnderscoreESW_SW_EEEEENS4_18SM100_TMA_2SM_LOADENS4_14ComposedLayoutINS4_7SwizzleILi1ELi4ELi3EEENS4_18smem_ptr_flag_bitsILi8EEENSR_INS5_IJNSA_ILi8EEESG_EEENS5_IJSG_SC_EEEEEEEvNS4_8identityESZ_S19_vS1A_EENS_8epilogue10collective18CollectiveEpilogueINS1C_23Sm100TmaWarpSpecializedILi1ELi1ELi16ELb0ELb0EEEJNS5_IJNSA_ILi64EEESG_SG_EEENS5_IJNSR_IS1H_SC_EENSR_ISG_SC_EEEEEaSI_aSI_NS1C_6fusion15FusionCallbacksIS1G_NS1M_17LinearCombinationIaiaiLNS_15FloatRoundStyleE2EEES1I_S1L_JEEENS4_5SM1004TMEM4LOAD26SM100_TMEM_LOAD_32dp32b16xENS4_13SM90_TMA_LOADES19_NS4_39AutoVectorizingCopyWithAssumedAlignmentILi128EEENS4_14SM90_TMA_STOREES19_S1Y_S1Y_EEEvvEEEEvNT_6ParamsE)
        /*135c*/ 	.short	0x0380
        /*135e*/ 	.short	0x0800


	//----- nvinfo : EIATTR_SW_WAR
	.align		4
.L_55:
        /*1360*/ 	.byte	0x04, 0x36
        /*1362*/ 	.short	(.L_57 - .L_56)
.L_56:
        /*1364*/ 	.word	0x00000008
.L_57:


//--------------------- .nv.callgraph             --------------------------
	.section	.nv.callgraph,"",@"SHT_CUDA_CALLGRAPH"
	.align	4
	.sectionentsize	8
	.align		4
        /*0000*/ 	.word	0x00000000
	.align		4
        /*0004*/ 	.word	0xffffffff
	.align		4
        /*0008*/ 	.word	index@(_ZN7cutlass13device_kernelINS_4gemm6kernel13GemmUniversalIN4cute5tupleIJiiiiEEENS1_10collective13CollectiveMmaINS1_35MainloopSm100TmaUmmaWarpSpecializedILi88ELi2ELi4ENS5_IJNS4_1CILi2EEENSA_ILi1EEESC_EEEEENS5_IJNSA_ILi128EEENSA_ILi32EEESG_EEEaNS5_IJlSC_lEEEaSI_NS4_8TiledMMAINS4_8MMA_AtomIJNS4_21SM100_MMA_S8_2x1SM_SSIaaiLi128ELi32ELNS4_4UMMA5MajorE0ELSN_0ELNSM_8SaturateE0EEEEEENS4_6LayoutINS5_IJSC_SC_SC_EEENS5_IJNSA_ILi0EEEST_ST_EEEEENS5_IJNS4_10UnderscoreESW_SW_EEEEENS4_18SM100_TMA_2SM_LOADENS4_14ComposedLayoutINS4_7SwizzleILi1ELi4ELi3EEENS4_18smem_ptr_flag_bitsILi8EEENSR_INS5_IJNSA_ILi8EEESG_EEENS5_IJSG_SC_EEEEEEEvNS4_8identityESZ_S19_vS1A_EENS_8epilogue10collective18CollectiveEpilogueINS1C_23Sm100TmaWarpSpecializedILi1ELi1ELi16ELb0ELb0EEEJNS5_IJNSA_ILi64EEESG_SG_EEENS5_IJNSR_IS1H_SC_EENSR_ISG_SC_EEEEEaSI_aSI_NS1C_6fusion15FusionCallbacksIS1G_NS1M_17LinearCombinationIaiaiLNS_15FloatRoundStyleE2EEES1I_S1L_JEEENS4_5SM1004TMEM4LOAD26SM100_TMEM_LOAD_32dp32b16xENS4_13SM90_TMA_LOADES19_NS4_39AutoVectorizingCopyWithAssumedAlignmentILi128EEENS4_14SM90_TMA_STOREES19_S1Y_S1Y_EEEvvEEEEvNT_6ParamsE)
	.align		4
        /*000c*/ 	.word	index@(__assertfail)
	.align		4
        /*0010*/ 	.word	0x00000000
	.align		4
        /*0014*/ 	.word	0xfffffffe
	.align		4
        /*0018*/ 	.word	0x00000000
	.align		4
        /*001c*/ 	.word	0xfffffffd
	.align		4
        /*0020*/ 	.word	0x00000000
	.align		4
        /*0024*/ 	.word	0xfffffffc


//--------------------- .nv.constant4             --------------------------
	.section	.nv.constant4,"a",@progbits
	.align	8
	.align		8
.nv.constant4:
        /*0000*/ 	.dword	__assertfail
	.align		8
        /*0008*/ 	.dword	__unnamed_1
	.align		8
        /*0010*/ 	.dword	__unnamed_2
	.align		8
        /*0018*/ 	.dword	_ZN40_INTERNAL_5b039e2e_4_k_cu_cab5e0b8_194494cuda3std3__45__cpo5beginE
	.align		8
        /*0020*/ 	.dword	_ZN40_INTERNAL_5b039e2e_4_k_cu_cab5e0b8_194494cuda3std3__45__cpo3endE
	.align		8
        /*0028*/ 	.dword	_ZN40_INTERNAL_5b039e2e_4_k_cu_cab5e0b8_194494cuda3std3__45__cpo6cbeginE
	.align		8
        /*0030*/ 	.dword	_ZN40_INTERNAL_5b039e2e_4_k_cu_cab5e0b8_194494cuda3std3__45__cpo4cendE
	.align		8
        /*0038*/ 	.dword	_ZN40_INTERNAL_5b039e2e_4_k_cu_cab5e0b8_194494cuda3std3__442_GLOBAL__N__5b039e2e_4_k_cu_cab5e0b8_194496ignoreE
	.align		8
        /*0040*/ 	.dword	_ZN40_INTERNAL_5b039e2e_4_k_cu_cab5e0b8_194494cuda3std3__419piecewise_constructE
	.align		8
        /*0048*/ 	.dword	_ZN40_INTERNAL_5b039e2e_4_k_cu_cab5e0b8_194494cuda3std3__48in_placeE
	.align		8
        /*0050*/ 	.dword	_ZN40_INTERNAL_5b039e2e_4_k_cu_cab5e0b8_194494cuda3std6ranges3__45__cpo4swapE
	.align		8
        /*0058*/ 	.dword	_ZN40_INTERNAL_5b039e2e_4_k_cu_cab5e0b8_194494cuda3std6ranges3__45__cpo9iter_moveE
	.align		8
        /*0060*/ 	.dword	_ZN40_INTERNAL_5b039e2e_4_k_cu_cab5e0b8_194494cute7productE
	.align		8
        /*0068*/ 	.dword	_ZN40_INTERNAL_5b039e2e_4_k_cu_cab5e0b8_194494cute1_E
	.align		8
        /*0070*/ 	.dword	$str$25
	.align		8
        /*0078*/ 	.dword	$str$26
	.align		8
        /*0080*/ 	.dword	$str$27
	.align		8
        /*0088*/ 	.dword	$str$28


//--------------------- .text._ZN7cutlass13device_kernelINS_4gemm6kernel13GemmUniversalIN4cute5tupleIJiiiiEEENS1_10collective13CollectiveMmaINS1_35MainloopSm100TmaUmmaWarpSpecializedILi88ELi2ELi4ENS5_IJNS4_1CILi2EEENSA_ILi1EEESC_EEEEENS5_IJNSA_ILi128EEENSA_ILi32EEESG_EEEaNS5_IJlSC_lEEEaSI_NS4_8TiledMMAINS4_8MMA_AtomIJNS4_21SM100_MMA_S8_2x1SM_SSIaaiLi128ELi32ELNS4_4UMMA5MajorE0ELSN_0ELNSM_8SaturateE0EEEEEENS4_6LayoutINS5_IJSC_SC_SC_EEENS5_IJNSA_ILi0EEEST_ST_EEEEENS5_IJNS4_10UnderscoreESW_SW_EEEEENS4_18SM100_TMA_2SM_LOADENS4_14ComposedLayoutINS4_7SwizzleILi1ELi4ELi3EEENS4_18smem_ptr_flag_bitsILi8EEENSR_INS5_IJNSA_ILi8EEESG_EEENS5_IJSG_SC_EEEEEEEvNS4_8identityESZ_S19_vS1A_EENS_8epilogue10collective18CollectiveEpilogueINS1C_23Sm100TmaWarpSpecializedILi1ELi1ELi16ELb0ELb0EEEJNS5_IJNSA_ILi64EEESG_SG_EEENS5_IJNSR_IS1H_SC_EENSR_ISG_SC_EEEEEaSI_aSI_NS1C_6fusion15FusionCallbacksIS1G_NS1M_17LinearCombinationIaiaiLNS_15FloatRoundStyleE2EEES1I_S1L_JEEENS4_5SM1004TMEM4LOAD26SM100_TMEM_LOAD_32dp32b16xENS4_13SM90_TMA_LOADES19_NS4_39AutoVectorizingCopyWithAssumedAlignmentILi128EEENS4_14SM90_TMA_STOREES19_S1Y_S1Y_EEEvvEEEEvNT_6ParamsE --------------------------
	.section	.text._ZN7cutlass13device_kernelINS_4gemm6kernel13GemmUniversalIN4cute5tupleIJiiiiEEENS1_10collective13CollectiveMmaINS1_35MainloopSm100TmaUmmaWarpSpecializedILi88ELi2ELi4ENS5_IJNS4_1CILi2EEENSA_ILi1EEESC_EEEEENS5_IJNSA_ILi128EEENSA_ILi32EEESG_EEEaNS5_IJlSC_lEEEaSI_NS4_8TiledMMAINS4_8MMA_AtomIJNS4_21SM100_MMA_S8_2x1SM_SSIaaiLi128ELi32ELNS4_4UMMA5MajorE0ELSN_0ELNSM_8SaturateE0EEEEEENS4_6LayoutINS5_IJSC_SC_SC_EEENS5_IJNSA_ILi0EEEST_ST_EEEEENS5_IJNS4_10UnderscoreESW_SW_EEEEENS4_18SM100_TMA_2SM_LOADENS4_14ComposedLayoutINS4_7SwizzleILi1ELi4ELi3EEENS4_18smem_ptr_flag_bitsILi8EEENSR_INS5_IJNSA_ILi8EEESG_EEENS5_IJSG_SC_EEEEEEEvNS4_8identityESZ_S19_vS1A_EENS_8epilogue10collective18CollectiveEpilogueINS1C_23Sm100TmaWarpSpecializedILi1ELi1ELi16ELb0ELb0EEEJNS5_IJNSA_ILi64EEESG_SG_EEENS5_IJNSR_IS1H_SC_EENSR_ISG_SC_EEEEEaSI_aSI_NS1C_6fusion15FusionCallbacksIS1G_NS1M_17LinearCombinationIaiaiLNS_15FloatRoundStyleE2EEES1I_S1L_JEEENS4_5SM1004TMEM4LOAD26SM100_TMEM_LOAD_32dp32b16xENS4_13SM90_TMA_LOADES19_NS4_39AutoVectorizingCopyWithAssumedAlignmentILi128EEENS4_14SM90_TMA_STOREES19_S1Y_S1Y_EEEvvEEEEvNT_6ParamsE,"ax",@progbits
	.align	128
.text._ZN7cutlass13device_kernelINS_4gemm6kernel13GemmUniversalIN4cute5tupleIJiiiiEEENS1_10collective13CollectiveMmaINS1_35MainloopSm100TmaUmmaWarpSpecializedILi88ELi2ELi4ENS5_IJNS4_1CILi2EEENSA_ILi1EEESC_EEEEENS5_IJNSA_ILi128EEENSA_ILi32EEESG_EEEaNS5_IJlSC_lEEEaSI_NS4_8TiledMMAINS4_8MMA_AtomIJNS4_21SM100_MMA_S8_2x1SM_SSIaaiLi128ELi32ELNS4_4UMMA5MajorE0ELSN_0ELNSM_8SaturateE0EEEEEENS4_6LayoutINS5_IJSC_SC_SC_EEENS5_IJNSA_ILi0EEEST_ST_EEEEENS5_IJNS4_10UnderscoreESW_SW_EEEEENS4_18SM100_TMA_2SM_LOADENS4_14ComposedLayoutINS4_7SwizzleILi1ELi4ELi3EEENS4_18smem_ptr_flag_bitsILi8EEENSR_INS5_IJNSA_ILi8EEESG_EEENS5_IJSG_SC_EEEEEEEvNS4_8identityESZ_S19_vS1A_EENS_8epilogue10collective18CollectiveEpilogueINS1C_23Sm100TmaWarpSpecializedILi1ELi1ELi16ELb0ELb0EEEJNS5_IJNSA_ILi64EEESG_SG_EEENS5_IJNSR_IS1H_SC_EENSR_ISG_SC_EEEEEaSI_aSI_NS1C_6fusion15FusionCallbacksIS1G_NS1M_17LinearCombinationIaiaiLNS_15FloatRoundStyleE2EEES1I_S1L_JEEENS4_5SM1004TMEM4LOAD26SM100_TMEM_LOAD_32dp32b16xENS4_13SM90_TMA_LOADES19_NS4_39AutoVectorizingCopyWithAssumedAlignmentILi128EEENS4_14SM90_TMA_STOREES19_S1Y_S1Y_EEEvvEEEEvNT_6ParamsE:
        .type           _ZN7cutlass13device_kernelINS_4gemm6kernel13GemmUniversalIN4cute5tupleIJiiiiEEENS1_10collective13CollectiveMmaINS1_35MainloopSm100TmaUmmaWarpSpecializedILi88ELi2ELi4ENS5_IJNS4_1CILi2EEENSA_ILi1EEESC_EEEEENS5_IJNSA_ILi128EEENSA_ILi32EEESG_EEEaNS5_IJlSC_lEEEaSI_NS4_8TiledMMAINS4_8MMA_AtomIJNS4_21SM100_MMA_S8_2x1SM_SSIaaiLi128ELi32ELNS4_4UMMA5MajorE0ELSN_0ELNSM_8SaturateE0EEEEEENS4_6LayoutINS5_IJSC_SC_SC_EEENS5_IJNSA_ILi0EEEST_ST_EEEEENS5_IJNS4_10UnderscoreESW_SW_EEEEENS4_18SM100_TMA_2SM_LOADENS4_14ComposedLayoutINS4_7SwizzleILi1ELi4ELi3EEENS4_18smem_ptr_flag_bitsILi8EEENSR_INS5_IJNSA_ILi8EEESG_EEENS5_IJSG_SC_EEEEEEEvNS4_8identityESZ_S19_vS1A_EENS_8epilogue10collective18CollectiveEpilogueINS1C_23Sm100TmaWarpSpecializedILi1ELi1ELi16ELb0ELb0EEEJNS5_IJNSA_ILi64EEESG_SG_EEENS5_IJNSR_IS1H_SC_EENSR_ISG_SC_EEEEEaSI_aSI_NS1C_6fusion15FusionCallbacksIS1G_NS1M_17LinearCombinationIaiaiLNS_15FloatRoundStyleE2EEES1I_S1L_JEEENS4_5SM1004TMEM4LOAD26SM100_TMEM_LOAD_32dp32b16xENS4_13SM90_TMA_LOADES19_NS4_39AutoVectorizingCopyWithAssumedAlignmentILi128EEENS4_14SM90_TMA_STOREES19_S1Y_S1Y_EEEvvEEEEvNT_6ParamsE,@function
        .size           _ZN7cutlass13device_kernelINS_4gemm6kernel13GemmUniversalIN4cute5tupleIJiiiiEEENS1_10collective13CollectiveMmaINS1_35MainloopSm100TmaUmmaWarpSpecializedILi88ELi2ELi4ENS5_IJNS4_1CILi2EEENSA_ILi1EEESC_EEEEENS5_IJNSA_ILi128EEENSA_ILi32EEESG_EEEaNS5_IJlSC_lEEEaSI_NS4_8TiledMMAINS4_8MMA_AtomIJNS4_21SM100_MMA_S8_2x1SM_SSIaaiLi128ELi32ELNS4_4UMMA5MajorE0ELSN_0ELNSM_8SaturateE0EEEEEENS4_6LayoutINS5_IJSC_SC_SC_EEENS5_IJNSA_ILi0EEEST_ST_EEEEENS5_IJNS4_10UnderscoreESW_SW_EEEEENS4_18SM100_TMA_2SM_LOADENS4_14ComposedLayoutINS4_7SwizzleILi1ELi4ELi3EEENS4_18smem_ptr_flag_bitsILi8EEENSR_INS5_IJNSA_ILi8EEESG_EEENS5_IJSG_SC_EEEEEEEvNS4_8identityESZ_S19_vS1A_EENS_8epilogue10collective18CollectiveEpilogueINS1C_23Sm100TmaWarpSpecializedILi1ELi1ELi16ELb0ELb0EEEJNS5_IJNSA_ILi64EEESG_SG_EEENS5_IJNSR_IS1H_SC_EENSR_ISG_SC_EEEEEaSI_aSI_NS1C_6fusion15FusionCallbacksIS1G_NS1M_17LinearCombinationIaiaiLNS_15FloatRoundStyleE2EEES1I_S1L_JEEENS4_5SM1004TMEM4LOAD26SM100_TMEM_LOAD_32dp32b16xENS4_13SM90_TMA_LOADES19_NS4_39AutoVectorizingCopyWithAssumedAlignmentILi128EEENS4_14SM90_TMA_STOREES19_S1Y_S1Y_EEEvvEEEEvNT_6ParamsE,(.L_x_165 - _ZN7cutlass13device_kernelINS_4gemm6kernel13GemmUniversalIN4cute5tupleIJiiiiEEENS1_10collective13CollectiveMmaINS1_35MainloopSm100TmaUmmaWarpSpecializedILi88ELi2ELi4ENS5_IJNS4_1CILi2EEENSA_ILi1EEESC_EEEEENS5_IJNSA_ILi128EEENSA_ILi32EEESG_EEEaNS5_IJlSC_lEEEaSI_NS4_8TiledMMAINS4_8MMA_AtomIJNS4_21SM100_MMA_S8_2x1SM_SSIaaiLi128ELi32ELNS4_4UMMA5MajorE0ELSN_0ELNSM_8SaturateE0EEEEEENS4_6LayoutINS5_IJSC_SC_SC_EEENS5_IJNSA_ILi0EEEST_ST_EEEEENS5_IJNS4_10UnderscoreESW_SW_EEEEENS4_18SM100_TMA_2SM_LOADENS4_14ComposedLayoutINS4_7SwizzleILi1ELi4ELi3EEENS4_18smem_ptr_flag_bitsILi8EEENSR_INS5_IJNSA_ILi8EEESG_EEENS5_IJSG_SC_EEEEEEEvNS4_8identityESZ_S19_vS1A_EENS_8epilogue10collective18CollectiveEpilogueINS1C_23Sm100TmaWarpSpecializedILi1ELi1ELi16ELb0ELb0EEEJNS5_IJNSA_ILi64EEESG_SG_EEENS5_IJNSR_IS1H_SC_EENSR_ISG_SC_EEEEEaSI_aSI_NS1C_6fusion15FusionCallbacksIS1G_NS1M_17LinearCombinationIaiaiLNS_15FloatRoundStyleE2EEES1I_S1L_JEEENS4_5SM1004TMEM4LOAD26SM100_TMEM_LOAD_32dp32b16xENS4_13SM90_TMA_LOADES19_NS4_39AutoVectorizingCopyWithAssumedAlignmentILi128EEENS4_14SM90_TMA_STOREES19_S1Y_S1Y_EEEvvEEEEvNT_6ParamsE)
        .other          _ZN7cutlass13device_kernelINS_4gemm6kernel13GemmUniversalIN4cute5tupleIJiiiiEEENS1_10collective13CollectiveMmaINS1_35MainloopSm100TmaUmmaWarpSpecializedILi88ELi2ELi4ENS5_IJNS4_1CILi2EEENSA_ILi1EEESC_EEEEENS5_IJNSA_ILi128EEENSA_ILi32EEESG_EEEaNS5_IJlSC_lEEEaSI_NS4_8TiledMMAINS4_8MMA_AtomIJNS4_21SM100_MMA_S8_2x1SM_SSIaaiLi128ELi32ELNS4_4UMMA5MajorE0ELSN_0ELNSM_8SaturateE0EEEEEENS4_6LayoutINS5_IJSC_SC_SC_EEENS5_IJNSA_ILi0EEEST_ST_EEEEENS5_IJNS4_10UnderscoreESW_SW_EEEEENS4_18SM100_TMA_2SM_LOADENS4_14ComposedLayoutINS4_7SwizzleILi1ELi4ELi3EEENS4_18smem_ptr_flag_bitsILi8EEENSR_INS5_IJNSA_ILi8EEESG_EEENS5_IJSG_SC_EEEEEEEvNS4_8identityESZ_S19_vS1A_EENS_8epilogue10collective18CollectiveEpilogueINS1C_23Sm100TmaWarpSpecializedILi1ELi1ELi16ELb0ELb0EEEJNS5_IJNSA_ILi64EEESG_SG_EEENS5_IJNSR_IS1H_SC_EENSR_ISG_SC_EEEEEaSI_aSI_NS1C_6fusion15FusionCallbacksIS1G_NS1M_17LinearCombinationIaiaiLNS_15FloatRoundStyleE2EEES1I_S1L_JEEENS4_5SM1004TMEM4LOAD26SM100_TMEM_LOAD_32dp32b16xENS4_13SM90_TMA_LOADES19_NS4_39AutoVectorizingCopyWithAssumedAlignmentILi128EEENS4_14SM90_TMA_STOREES19_S1Y_S1Y_EEEvvEEEEvNT_6ParamsE,@"STO_CUDA_ENTRY STV_DEFAULT"
_ZN7cutlass13device_kernelINS_4gemm6kernel13GemmUniversalIN4cute5tupleIJiiiiEEENS1_10collective13CollectiveMmaINS1_35MainloopSm100TmaUmmaWarpSpecializedILi88ELi2ELi4ENS5_IJNS4_1CILi2EEENSA_ILi1EEESC_EEEEENS5_IJNSA_ILi128EEENSA_ILi32EEESG_EEEaNS5_IJlSC_lEEEaSI_NS4_8TiledMMAINS4_8MMA_AtomIJNS4_21SM100_MMA_S8_2x1SM_SSIaaiLi128ELi32ELNS4_4UMMA5MajorE0ELSN_0ELNSM_8SaturateE0EEEEEENS4_6LayoutINS5_IJSC_SC_SC_EEENS5_IJNSA_ILi0EEEST_ST_EEEEENS5_IJNS4_10UnderscoreESW_SW_EEEEENS4_18SM100_TMA_2SM_LOADENS4_14ComposedLayoutINS4_7SwizzleILi1ELi4ELi3EEENS4_18smem_ptr_flag_bitsILi8EEENSR_INS5_IJNSA_ILi8EEESG_EEENS5_IJSG_SC_EEEEEEEvNS4_8identityESZ_S19_vS1A_EENS_8epilogue10collective18CollectiveEpilogueINS1C_23Sm100TmaWarpSpecializedILi1ELi1ELi16ELb0ELb0EEEJNS5_IJNSA_ILi64EEESG_SG_EEENS5_IJNSR_IS1H_SC_EENSR_ISG_SC_EEEEEaSI_aSI_NS1C_6fusion15FusionCallbacksIS1G_NS1M_17LinearCombinationIaiaiLNS_15FloatRoundStyleE2EEES1I_S1L_JEEENS4_5SM1004TMEM4LOAD26SM100_TMEM_LOAD_32dp32b16xENS4_13SM90_TMA_LOADES19_NS4_39AutoVectorizingCopyWithAssumedAlignmentILi128EEENS4_14SM90_TMA_STOREES19_S1Y_S1Y_EEEvvEEEEvNT_6ParamsE:
[----:B------:R-:W1:Y:S01]  /*0000*/  LDC R1, c[0x0][0x37c] ;  /* 0x0000df00ff017b82 */ /* 0x000e620000000800 */
[----:B------:R-:W2:Y:S01]  /*0010*/  S2R R65, SR_TID.X ;  /* 0x0000000000417919 */ /* 0x000ea20000002100 */
[----:B------:R-:W3:Y:S06]  /*0020*/  LDCU.64 UR6, c[0x0][0x890] ;  /* 0x00011200ff0677ac */ /* 0x000eec0008000a00 */
[----:B------:R-:W4:Y:S01]  /*0030*/  S2UR UR37, SR_CgaCtaId ;  /* 0x00000000002579c3 */ /* 0x000f220000008800 */
[----:B------:R-:W-:Y:S02]  /*0040*/  PRMT R61, RZ, 0x7610, R61 ;  /* 0x00007610ff3d7816 */ /* 0x000fe4000000003d */
[----:B------:R-:W-:Y:S01]  /*0050*/  ELECT P1, URZ, PT ;  /* 0x0000000000ff782f */ /* 0x000fe20003820000 */
[----:B------:R-:W1:Y:S01]  /*0060*/  LDCU.64 UR40, c[0x0][0x358] ;  /* 0x00006b00ff2877ac */ /* 0x000e620008000a00 */
[----:B---3--:R-:W-:-:S04]  /*0070*/  UISETP.NE.U32.AND UP0, UPT, UR6, URZ, UPT ;  /* 0x000000ff0600728c */ /* 0x008fc8000bf05070 */
[----:B------:R-:W-:Y:S02]  /*0080*/  UISETP.NE.AND.EX UP0, UPT, UR7, URZ, UPT, UP0 ;  /* 0x000000ff0700728c */ /* 0x000fe4000bf05300 */
[----:B----4-:R-:W-:Y:S02]  /*0090*/  ULOP3.LUT UR5, UR37, 0x1, URZ, 0xc0, !UPT ;  /* 0x0000000125057892 */ /* 0x010fe4000f8ec0ff */
[----:B------:R-:W-:Y:S01]  /*00a0*/  ULOP3.LUT UR4, UR37, 0x1, URZ, 0x3c, !UPT ;  /* 0x0000000125047892 */ /* 0x000fe2000f8e3cff */
[----:B--2---:R-:W-:-:S05]  /*00b0*/  SHF.R.U32.HI R67, RZ, 0x5, R65 ;  /* 0x00000005ff437819 */ /* 0x004fca0000011641 */
[----:B------:R-:W2:Y:S02]  /*00c0*/  SHFL.IDX PT, R0, R67, RZ, 0x1f ;  /* 0x00001fff43007589 */ /* 0x000ea400000e0000 */
[----:B--2---:R-:W-:Y:S01]  /*00d0*/  R2UR UR10, R0 ;  /* 0x00000000000a72ca */ /* 0x004fe200000e0000 */
[----:B-1----:R-:W-:-:S14]  /*00e0*/  BRA.U UP0, `(.L_x_0) ;  /* 0x00000001002c7547 */ /* 0x002fdc000b800000 */
[----:B------:R-:W1:Y:S02]  /*00f0*/  LDCU.64 UR8, c[0x0][0x888] ;  /* 0x00011100ff0877ac */ /* 0x000e640008000a00 */
[----:B-1----:R-:W-:-:S04]  /*0100*/  UISETP.NE.U32.AND UP0, UPT, UR8, URZ, UPT ;  /* 0x000000ff0800728c */ /* 0x002fc8000bf05070 */
[----:B------:R-:W-:-:S09]  /*0110*/  UISETP.NE.AND.EX UP0, UPT, UR9, URZ, UPT, UP0 ;  /* 0x000000ff0900728c */ /* 0x000fd2000bf05300 */
[----:B------:R-:W-:Y:S05]  /*0120*/  BRA.U !UP0, `(.L_x_1) ;  /* 0x0000000108107547 */ /* 0x000fea000b800000 */
[----:B------:R-:W1:Y:S02]  /*0130*/  LDC.64 R34, c[0x0][0x888] ;  /* 0x00022200ff227b82 */ /* 0x000e640000000a00 */
[----:B-1----:R1:W5:Y:S01]  /*0140*/  LDG.E R34, desc[UR40][R34.64] ;  /* 0x0000002822227981 */ /* 0x002362000c1e1900 */
[----:B------:R-:W-:Y:S01]  /*0150*/  HFMA2 R61, -RZ, RZ, 0, 5.9604644775390625e-08 ;  /* 0x00000001ff3d7431 */ /* 0x000fe200000001ff */
[----:B------:R-:W-:Y:S05]  /*0160*/  BRA `(.L_x_0) ;  /* 0x00000000000c7947 */ /* 0x000fea0003800000 */
.L_x_1:
[----:B------:R-:W1:Y:S01]  /*0170*/  LDCU UR8, c[0x0][0x880] ;  /* 0x00011000ff0877ac */ /* 0x000e620008000800 */
[----:B------:R-:W-:Y:S01]  /*0180*/  HFMA2 R61, -RZ, RZ, 0, 5.9604644775390625e-08 ;  /* 0x00000001ff3d7431 */ /* 0x000fe200000001ff */
[----:B-1----:R-:W-:-:S07]  /*0190*/  MOV R34, UR8 ;  /* 0x0000000800227c02 */ /* 0x002fce0008000f00 */
.L_x_0:
[----:B------:R-:W2:Y:S02]  /*01a0*/  LDCU.64 UR8, c[0x0][0x8b0] ;  /* 0x00011600ff0877ac */ /* 0x000ea40008000a00 */
[----:B--2---:R-:W-:-:S04]  /*01b0*/  UISETP.NE.U32.AND UP0, UPT, UR8, URZ, UPT ;  /* 0x000000ff0800728c */ /* 0x004fc8000bf05070 */
[----:B------:R-:W-:-:S09]  /*01c0*/  UISETP.NE.AND.EX UP0, UPT, UR9, URZ, UPT, UP0 ;  /* 0x000000ff0900728c */ /* 0x000fd2000bf05300 */
[----:B------:R-:W-:Y:S05]  /*01d0*/  BRA.U UP0, `(.L_x_2) ;  /* 0x0000000100247547 */ /* 0x000fea000b800000 */
[----:B------:R-:W2:Y:S02]  /*01e0*/  LDCU.64 UR8, c[0x0][0x8a8] ;  /* 0x00011500ff0877ac */ /* 0x000ea40008000a00 */
[----:B--2---:R-:W-:-:S04]  /*01f0*/  UISETP.NE.U32.AND UP0, UPT, UR8, URZ, UPT ;  /* 0x000000ff0800728c */ /* 0x004fc8000bf05070 */
[----:B------:R-:W-:-:S09]  /*0200*/  UISETP.NE.AND.EX UP0, UPT, UR9, URZ, UPT, UP0 ;  /* 0x000000ff0900728c */ /* 0x000fd2000bf05300 */
[----:B------:R-:W-:Y:S05]  /*0210*/  BRA.U !UP0, `(.L_x_3) ;  /* 0x00000001080c7547 */ /* 0x000fea000b800000 */
[----:B------:R-:W2:Y:S02]  /*0220*/  LDC.64 R2, c[0x0][0x8a8] ;  /* 0x00022a00ff027b82 */ /* 0x000ea40000000a00 */
[----:B--2---:R2:W5:Y:S01]  /*0230*/  LDG.E R33, desc[UR40][R2.64] ;  /* 0x0000002802217981 */ /* 0x004562000c1e1900 */
[----:B------:R-:W-:Y:S05]  /*0240*/  BRA `(.L_x_2) ;  /* 0x0000000000087947 */ /* 0x000fea0003800000 */
.L_x_3:
[----:B------:R-:W2:Y:S02]  /*0250*/  LDCU UR8, c[0x0][0x8a0] ;  /* 0x00011400ff0877ac */ /* 0x000ea40008000800 */
[----:B--2---:R-:W-:Y:S02]  /*0260*/  MOV R33, UR8 ;  /* 0x0000000800217c02 */ /* 0x004fe40008000f00 */
.L_x_2:
[----:B------:R-:W-:Y:S01]  /*0270*/  IMAD.U32 R0, RZ, RZ, UR10 ;  /* 0x0000000aff007e24 */ /* 0x000fe2000f8e00ff */
[----:B------:R-:W-:Y:S04]  /*0280*/  BSSY.RECONVERGENT B0, `(.L_x_4) ;  /* 0x000000c000007945 */ /* 0x000fe80003800200 */
[C---:B------:R-:W-:Y:S02]  /*0290*/  ISETP.NE.OR P2, PT, R0.reuse, 0x1, !P1 ;  /* 0x000000010000780c */ /* 0x040fe40004f45670 */
[----:B------:R-:W-:-:S11]  /*02a0*/  ISETP.NE.OR P0, PT, R0, 0x3, !P1 ;  /* 0x000000030000780c */ /* 0x000fd60004f05670 */
[----:B------:R-:W-:Y:S05]  /*02b0*/  @P2 BRA `(.L_x_5) ;  /* 0x0000000000202947 */ /* 0x000fea0003800000 */
[----:B------:R-:W3:Y:S02]  /*02c0*/  LDCU.64 UR8, c[0x0][0x348] ;  /* 0x00006900ff0877ac */ /* 0x000ee40008000a00 */
[----:B---3--:R-:W-:Y:S02]  /*02d0*/  UIADD3 UR12, UP1, UPT, UR8, 0x80, URZ ;  /* 0x00000080080c7890 */ /* 0x008fe4000ff3e0ff */
[----:B------:R-:W-:Y:S02]  /*02e0*/  UIADD3 UR8, UP0, UPT, UR8, 0x180, URZ ;  /* 0x0000018008087890 */ /* 0x000fe4000ff1e0ff */
[----:B------:R-:W-:Y:S02]  /*02f0*/  UIADD3.X UR13, UPT, UPT, URZ, UR9, URZ, UP1, !UPT ;  /* 0x00000009ff0d7290 */ /* 0x000fe40008ffe4ff */
[----:B------:R-:W-:-:S07]  /*0300*/  UIADD3.X UR9, UPT, UPT, URZ, UR9, URZ, UP0, !UPT ;  /* 0x00000009ff097290 */ /* 0x000fce00087fe4ff */
[----:B------:R3:W-:Y:S02]  /*0310*/  UTMACCTL.PF [UR12] ;  /* 0x000000000c0079b9 */ /* 0x0007e40008040000 */
[----:B------:R3:W-:Y:S02]  /*0320*/  UTMACCTL.PF [UR8] ;  /* 0x00000000080079b9 */ /* 0x0007e40008040000 */
[----:B---3--:R-:W-:Y:S01]  /*0330*/  NOP ;  /* 0x0000000000007918 */ /* 0x008fe20000000000 */
.L_x_5:
[----:B------:R-:W-:Y:S05]  /*0340*/  BSYNC.RECONVERGENT B0 ;  /* 0x0000000000007941 */ /* 0x000fea0003800200 */
.L_x_4:
[----:B------:R-:W-:Y:S04]  /*0350*/  BSSY.RECONVERGENT B0, `(.L_x_6) ;  /* 0x000000a000007945 */ /* 0x000fe80003800200 */
        /* <DEDUP_REMOVED lines=9> */
.L_x_7:
[----:B------:R-:W-:Y:S05]  /*03f0*/  BSYNC.RECONVERGENT B0 ;  /* 0x0000000000007941 */ /* 0x000fea0003800200 */
.L_x_6:
[----:B------:R-:W3:Y:S01]  /*0400*/  LDCU.64 UR8, c[0x0][0x888] ;  /* 0x00011100ff0877ac */ /* 0x000ee20008000a00 */
[----:B------:R-:W-:Y:S02]  /*0410*/  UISETP.EQ.U32.AND UP1, UPT, UR6, URZ, UPT ;  /* 0x000000ff0600728c */ /* 0x000fe4000bf22070 */
[----:B------:R-:W-:Y:S02]  /*0420*/  UPLOP3.LUT UP5, UPT, UPT, UPT, UPT, 0x80, 0x8 ;  /* 0x000000000008789c */ /* 0x000fe40003faf070 */
[----:B---3--:R-:W-:-:S04]  /*0430*/  UISETP.NE.U32.AND UP0, UPT, UR8, URZ, UPT ;  /* 0x000000ff0800728c */ /* 0x008fc8000bf05070 */
[----:B------:R-:W-:-:S04]  /*0440*/  UISETP.NE.AND.EX UP0, UPT, UR9, URZ, UPT, UP0 ;  /* 0x000000ff0900728c */ /* 0x000fc8000bf05300 */
[----:B------:R-:W-:-:S04]  /*0450*/  UISETP.EQ.OR.EX UP2, UPT, UR7, URZ, !UP0, UP1 ;  /* 0x000000ff0700728c */ /* 0x000fc8000c742710 */
[----:B------:R-:W-:-:S05]  /*0460*/  UP2UR UR44, UPR, URZ, 0x4 ;  /* 0x00000004ff2c7883 */ /* 0x000fca0008000000 */
[----:B------:R-:W-:Y:S07]  /*0470*/  BRA.U !UP2, `(.L_x_8) ;  /* 0x000000010a207547 */ /* 0x000fee000b800000 */
[----:B-----5:R-:W-:Y:S01]  /*0480*/  R2UR UR8, R34 ;  /* 0x00000000220872ca */ /* 0x020fe200000e0000 */
[----:B------:R-:W-:Y:S02]  /*0490*/  UISETP.NE.U32.AND UP2, UPT, UR6, URZ, UPT ;  /* 0x000000ff0600728c */ /* 0x000fe4000bf45070 */
[----:B------:R-:W-:Y:S02]  /*04a0*/  USEL UR6, URZ, 0xffffffff, UP0 ;  /* 0xffffffffff067887 */ /* 0x000fe40008000000 */
[----:B------:R-:W-:-:S08]  /*04b0*/  UISETP.NE.AND.EX UP2, UPT, UR7, URZ, UPT, UP2 ;  /* 0x000000ff0700728c */ /* 0x000fd0000bf45320 */
[----:B------:R-:W-:-:S04]  /*04c0*/  UISETP.NE.AND UP1, UPT, UR8, URZ, UPT ;  /* 0x000000ff0800728c */ /* 0x000fc8000bf25270 */
[----:B------:R-:W-:-:S04]  /*04d0*/  @!UP2 USEL UR6, URZ, 0xffffffff, UP1 ;  /* 0xffffffffff06a887 */ /* 0x000fc80008800000 */
[----:B------:R-:W-:-:S04]  /*04e0*/  ULOP3.LUT UR6, UR6, 0x1, URZ, 0xc0, !UPT ;  /* 0x0000000106067892 */ /* 0x000fc8000f8ec0ff */
[----:B------:R-:W-:-:S11]  /*04f0*/  UISETP.NE.U32.AND UP5, UPT, UR6, 0x1, UPT ;  /* 0x000000010600788c */ /* 0x000fd6000bfa5070 */
.L_x_8:
[----:B------:R-:W3:Y:S01]  /*0500*/  SHFL.IDX PT, R0, R67, RZ, 0x1f ;  /* 0x00001fff43007589 */ /* 0x000ee200000e0000 */
[----:B------:R-:W-:-:S04]  /*0510*/  UISETP.NE.AND UP1, UPT, UR10, 0x2, UPT ;  /* 0x000000020a00788c */ /* 0x000fc8000bf25270 */
[----:B------:R-:W-:Y:S02]  /*0520*/  UISETP.EQ.AND UP2, UPT, UR5, URZ, !UP1 ;  /* 0x000000ff0500728c */ /* 0x000fe4000cf42270 */
[----:B------:R-:W-:-:S04]  /*0530*/  USEL UR7, URZ, 0x1, UP1 ;  /* 0x00000001ff077887 */ /* 0x000fc80008800000 */
[----:B------:R-:W-:Y:S02]  /*0540*/  PLOP3.LUT P5, PT, P1, PT, UP2, 0x80, 0x8 ;  /* 0x000000000008781c */ /* 0x000fe40000faf028 */
[----:B---3--:R-:W-:-:S13]  /*0550*/  ISETP.NE.AND P0, PT, R0, RZ, PT ;  /* 0x000000ff0000720c */ /* 0x008fda0003f05270 */
[----:B------:R-:W-:Y:S05]  /*0560*/  @P0 BRA `(.L_x_9) ;  /* 0x0000000800f00947 */ /* 0x000fea0003800000 */
[----:B------:R-:W-:Y:S01]  /*0570*/  ELECT P0, URZ, PT ;  /* 0x0000000000ff782f */ /* 0x000fe20003800000 */
[----:B------:R-:W-:-:S12]  /*0580*/  BSSY.RECONVERGENT B0, `(.L_x_9) ;  /* 0x00000ba000007945 */ /* 0x000fd80003800200 */
[----:B------:R-:W-:Y:S05]  /*0590*/  @!P0 BRA `(.L_x_10) ;  /* 0x0000000800e08947 */ /* 0x000fea0003800000 */
[----:B------:R-:W-:Y:S01]  /*05a0*/  UMOV UR8, 0x400 ;  /* 0x0000040000087882 */ /* 0x000fe20000000000 */
[----:B------:R-:W-:Y:S01]  /*05b0*/  UMOV UR6, 0x1 ;  /* 0x0000000100067882 */ /* 0x000fe20000000000 */
[----:B------:R-:W-:Y:S02]  /*05c0*/  ULEA UR8, UR37, UR8, 0x18 ;  /* 0x0000000825087291 */ /* 0x000fe4000f8ec0ff */
[----:B------:R-:W-:-:S04]  /*05d0*/  UIADD3 UR12, UPT, UPT, -UR6, 0x100000, URZ ;  /* 0x00100000060c7890 */ /* 0x000fc8000fffe1ff */
[----:B------:R-:W-:Y:S02]  /*05e0*/  USHF.L.U32 UR13, UR12, 0xb, URZ ;  /* 0x0000000b0c0d7899 */ /* 0x000fe400080006ff */
[----:B------:R-:W-:Y:S01]  /*05f0*/  USHF.L.U32 UR12, UR12, 0x1, URZ ;  /* 0x000000010c0c7899 */ /* 0x000fe200080006ff */
[----:B------:R-:W3:Y:S11]  /*0600*/  FENCE.VIEW.ASYNC.S ;  /* 0x00000000000073c6 */ /* 0x000ef60000000000 */
[----:B---3--:R3:W4:Y:S01]  /*0610*/  SYNCS.EXCH.64 URZ, [UR8], UR12 ;  /* 0x0000000c08ff75b2 */ /* 0x0087220008000100 */
[----:B------:R3:W1:Y:S01]  /*0620*/  SYNCS.EXCH.64 URZ, [UR8+0x2c0], UR12 ;  /* 0x0002c00c08ff75b2 */ /* 0x0006620008000100 */
        /* <DEDUP_REMOVED lines=173> */
[----:B------:R3:W1:Y:S02]  /*1100*/  SYNCS.EXCH.64 URZ, [UR8+0x578], UR12 ;  /* 0x0005780c08ff75b2 */ /* 0x0006640008000100 */
[----:B---34-:R-:W-:Y:S01]  /*1110*/  NOP ;  /* 0x0000000000007918 */ /* 0x018fe20000000000 */
.L_x_10:
[----:B------:R-:W-:Y:S05]  /*1120*/  BSYNC.RECONVERGENT B0 ;  /* 0x0000000000007941 */ /* 0x000fea0003800200 */
.L_x_9:
[----:B------:R-:W3:Y:S01]  /*1130*/  SHFL.IDX PT, R0, R67, RZ, 0x1f ;  /* 0x00001fff43007589 */ /* 0x000ee200000e0000 */
[----:B------:R-:W-:Y:S01]  /*1140*/  NOP ;  /* 0x0000000000007918 */ /* 0x000fe20000000000 */
[----:B---3--:R-:W-:-:S13]  /*1150*/  ISETP.NE.AND P0, PT, R0, 0x1, PT ;  /* 0x000000010000780c */ /* 0x008fda0003f05270 */
[----:B------:R-:W-:Y:S05]  /*1160*/  @P0 BRA `(.L_x_11) ;  /* 0x00000000003c0947 */ /* 0x000fea0003800000 */
[----:B------:R-:W-:Y:S01]  /*1170*/  UMOV UR9, 0x400 ;  /* 0x0000040000097882 */ /* 0x000fe20000000000 */
[----:B------:R-:W-:Y:S01]  /*1180*/  UMOV UR8, 0x20 ;  /* 0x0000002000087882 */ /* 0x000fe20000000000 */
[----:B------:R-:W-:Y:S01]  /*1190*/  UMOV UR6, 0x80 ;  /* 0x0000008000067882 */ /* 0x000fe20000000000 */
[----:B------:R-:W-:Y:S02]  /*11a0*/  ULEA UR9, UR37, UR9, 0x18 ;  /* 0x0000000925097291 */ /* 0x000fe4000f8ec0ff */
[----:B------:R-:W-:-:S04]  /*11b0*/  UIADD3 UR12, UPT, UPT, -UR8, 0x100000, URZ ;  /* 0x00100000080c7890 */ /* 0x000fc8000fffe1ff */
[----:B------:R-:W-:Y:S02]  /*11c0*/  USHF.L.U32 UR13, UR12, 0xb, URZ ;  /* 0x0000000b0c0d7899 */ /* 0x000fe400080006ff */
[----:B------:R-:W-:Y:S02]  /*11d0*/  USHF.L.U32 UR12, UR12, 0x1, URZ ;  /* 0x000000010c0c7899 */ /* 0x000fe400080006ff */
[----:B------:R-:W-:-:S04]  /*11e0*/  UIADD3 UR14, UPT, UPT, -UR6, 0x100000, URZ ;  /* 0x00100000060e7890 */ /* 0x000fc8000fffe1ff */
[----:B------:R-:W-:Y:S02]  /*11f0*/  USHF.L.U32 UR15, UR14, 0xb, URZ ;  /* 0x0000000b0e0f7899 */ /* 0x000fe400080006ff */
[----:B------:R-:W-:Y:S01]  /*1200*/  USHF.L.U32 UR14, UR14, 0x1, URZ ;  /* 0x000000010e0e7899 */ /* 0x000fe200080006ff */
[----:B------:R-:W-:Y:S01]  /*1210*/  ELECT P0, URZ, PT ;  /* 0x0000000000ff782f */ /* 0x000fe20003800000 */
[----:B------:R-:W3:Y:S02]  /*1220*/  FENCE.VIEW.ASYNC.S ;  /* 0x00000000000073c6 */ /* 0x000ee40000000000 */
[----:B---3--:R3:W4:Y:S08]  /*1230*/  SYNCS.EXCH.64 URZ, [UR9+0x580], UR12 ;  /* 0x0005800c09ff75b2 */ /* 0x0087300008000100 */
[----:B------:R3:W1:Y:S01]  /*1240*/  SYNCS.EXCH.64 URZ, [UR9+0x588], UR14 ;  /* 0x0005880e09ff75b2 */ /* 0x0006620008000100 */
[----:B------:R-:W-:Y:S01]  /*1250*/  NOP ;  /* 0x0000000000007918 */ /* 0x000fe20000000000 */
.L_x_11:
[----:B------:R-:W2:Y:S01]  /*1260*/  SHFL.IDX PT, R0, R67, RZ, 0x1f ;  /* 0x00001fff43007589 */ /* 0x000ea200000e0000 */
[----:B------:R-:W-:Y:S01]  /*1270*/  NOP ;  /* 0x0000000000007918 */ /* 0x000fe20000000000 */
[----:B--2---:R-:W-:-:S13]  /*1280*/  ISETP.NE.AND P0, PT, R0, 0x3, PT ;  /* 0x000000030000780c */ /* 0x004fda0003f05270 */
[----:B------:R-:W-:Y:S05]  /*1290*/  @P0 BRA `(.L_x_12) ;  /* 0x00000000002c0947 */ /* 0x000fea0003800000 */
[----:B------:R-:W-:Y:S01]  /*12a0*/  UMOV UR8, 0x400 ;  /* 0x0000040000087882 */ /* 0x000fe20000000000 */
[----:B------:R-:W-:Y:S01]  /*12b0*/  UMOV UR6, 0x20 ;  /* 0x0000002000067882 */ /* 0x000fe20000000000 */
[----:B------:R-:W-:Y:S02]  /*12c0*/  ULEA UR8, UR37, UR8, 0x18 ;  /* 0x0000000825087291 */ /* 0x000fe4000f8ec0ff */
[----:B---3--:R-:W-:-:S04]  /*12d0*/  UIADD3 UR12, UPT, UPT, -UR6, 0x100000, URZ ;  /* 0x00100000060c7890 */ /* 0x008fc8000fffe1ff */
[----:B------:R-:W-:Y:S02]  /*12e0*/  USHF.L.U32 UR13, UR12, 0xb, URZ ;  /* 0x0000000b0c0d7899 */ /* 0x000fe400080006ff */
[----:B------:R-:W-:Y:S01]  /*12f0*/  USHF.L.U32 UR12, UR12, 0x1, URZ ;  /* 0x000000010c0c7899 */ /* 0x000fe200080006ff */
[----:B------:R-:W-:Y:S01]  /*1300*/  ELECT P0, URZ, PT ;  /* 0x0000000000ff782f */ /* 0x000fe20003800000 */
[----:B------:R-:W2:Y:S10]  /*1310*/  FENCE.VIEW.ASYNC.S ;  /* 0x00000000000073c6 */ /* 0x000eb40000000000 */
[----:B--2---:R2:W3:Y:S01]  /*1320*/  SYNCS.EXCH.64 URZ, [UR8+0x590], UR12 ;  /* 0x0005900c08ff75b2 */ /* 0x0044e20008000100 */
[----:B------:R2:W1:Y:S01]  /*1330*/  SYNCS.EXCH.64 URZ, [UR8+0x598], UR12 ;  /* 0x0005980c08ff75b2 */ /* 0x0004620008000100 */
[----:B------:R-:W-:Y:S01]  /*1340*/  NOP ;  /* 0x0000000000007918 */ /* 0x000fe20000000000 */
.L_x_12:
[----:B------:R-:W4:Y:S01]  /*1350*/  SHFL.IDX PT, R0, R67, RZ, 0x1f ;  /* 0x00001fff43007589 */ /* 0x000f2200000e0000 */
[----:B------:R-:W-:Y:S01]  /*1360*/  NOP ;  /* 0x0000000000007918 */ /* 0x000fe20000000000 */
[----:B----4-:R-:W-:-:S13]  /*1370*/  ISETP.NE.AND P0, PT, R0, 0x4, PT ;  /* 0x000000040000780c */ /* 0x010fda0003f05270 */
[----:B------:R-:W-:Y:S05]  /*1380*/  @P0 BRA `(.L_x_13) ;  /* 0x0000000000480947 */ /* 0x000fea0003800000 */
[----:B---3--:R-:W-:Y:S01]  /*1390*/  UMOV UR9, 0x1e0 ;  /* 0x000001e000097882 */ /* 0x008fe20000000000 */
[----:B--2---:R-:W-:Y:S01]  /*13a0*/  UMOV UR8, 0x400 ;  /* 0x0000040000087882 */ /* 0x004fe20000000000 */
[----:B------:R-:W-:Y:S01]  /*13b0*/  USEL UR9, UR9, 0x1a0, UP5 ;  /* 0x000001a009097887 */ /* 0x000fe2000a800000 */
        /* <DEDUP_REMOVED lines=9> */
[----:B------:R-:W2:Y:S02]  /*1450*/  FENCE.VIEW.ASYNC.S ;  /* 0x00000000000073c6 */ /* 0x000ea40000000000 */
[----:B--2---:R4:W2:Y:S08]  /*1460*/  SYNCS.EXCH.64 URZ, [UR8+0x5a0], UR12 ;  /* 0x0005a00c08ff75b2 */ /* 0x0048b00008000100 */
[----:B------:R4:W3:Y:S01]  /*1470*/  SYNCS.EXCH.64 URZ, [UR8+0x5b0], UR14 ;  /* 0x0005b00e08ff75b2 */ /* 0x0008e20008000100 */
[----:B------:R4:W1:Y:S01]  /*1480*/  SYNCS.EXCH.64 URZ, [UR8+0x5a8], UR12 ;  /* 0x0005a80c08ff75b2 */ /* 0x0008620008000100 */
[----:B------:R4:W1:Y:S02]  /*1490*/  SYNCS.EXCH.64 URZ, [UR8+0x5b8], UR14 ;  /* 0x0005b80e08ff75b2 */ /* 0x0008640008000100 */
[----:B----4-:R-:W-:Y:S01]  /*14a0*/  NOP ;  /* 0x0000000000007918 */ /* 0x010fe20000000000 */
.L_x_13:
[----:B------:R-:W4:Y:S01]  /*14b0*/  SHFL.IDX PT, R0, R67, RZ, 0x1f ;  /* 0x00001fff43007589 */ /* 0x000f2200000e0000 */
[----:B------:R-:W-:Y:S01]  /*14c0*/  NOP ;  /* 0x0000000000007918 */ /* 0x000fe20000000000 */
[----:B----4-:R-:W-:-:S13]  /*14d0*/  ISETP.NE.AND P0, PT, R0, 0x5, PT ;  /* 0x000000050000780c */ /* 0x010fda0003f05270 */
[----:B------:R-:W-:Y:S05]  /*14e0*/  @P0 BRA `(.L_x_14) ;  /* 0x0000000000540947 */ /* 0x000fea0003800000 */
[----:B---3--:R-:W-:Y:S01]  /*14f0*/  UMOV UR9, 0x400 ;  /* 0x0000040000097882 */ /* 0x008fe20000000000 */
[----:B--2---:R-:W-:Y:S01]  /*1500*/  UMOV UR8, 0x1 ;  /* 0x0000000100087882 */ /* 0x004fe20000000000 */
        /* <DEDUP_REMOVED lines=13> */
[----:B------:R4:W1:Y:S01]  /*15e0*/  SYNCS.EXCH.64 URZ, [UR9+0x5e8], UR14 ;  /* 0x0005e80e09ff75b2 */ /* 0x0008620008000100 */
[----:B------:R4:W1:Y:S01]  /*15f0*/  SYNCS.EXCH.64 URZ, [UR9+0x5d0], UR12 ;  /* 0x0005d00c09ff75b2 */ /* 0x0008620008000100 */
[----:B------:R4:W1:Y:S01]  /*1600*/  SYNCS.EXCH.64 URZ, [UR9+0x5f0], UR14 ;  /* 0x0005f00e09ff75b2 */ /* 0x0008620008000100 */
[----:B------:R4:W1:Y:S01]  /*1610*/  SYNCS.EXCH.64 URZ, [UR9+0x5d8], UR12 ;  /* 0x0005d80c09ff75b2 */ /* 0x0008620008000100 */
[----:B------:R4:W1:Y:S02]  /*1620*/  SYNCS.EXCH.64 URZ, [UR9+0x5f8], UR14 ;  /* 0x0005f80e09ff75b2 */ /* 0x0008640008000100 */
[----:B----4-:R-:W-:Y:S01]  /*1630*/  NOP ;  /* 0x0000000000007918 */ /* 0x010fe20000000000 */
.L_x_14:
[----:B------:R-:W4:Y:S01]  /*1640*/  SHFL.IDX PT, R0, R67, RZ, 0x1f ;  /* 0x00001fff43007589 */ /* 0x000f2200000e0000 */
[----:B------:R-:W-:Y:S01]  /*1650*/  ISETP.NE.OR P1, PT, RZ, UR10, !P1 ;  /* 0x0000000aff007c0c */ /* 0x000fe2000cf25670 */
[----:B------:R-:W-:Y:S01]  /*1660*/  NOP ;  /* 0x0000000000007918 */ /* 0x000fe20000000000 */
[----:B----4-:R-:W-:-:S13]  /*1670*/  ISETP.NE.AND P0, PT, R0, 0x3, PT ;  /* 0x000000030000780c */ /* 0x010fda0003f05270 */
[----:B------:R-:W-:Y:S05]  /*1680*/  @P0 BRA `(.L_x_15) ;  /* 0x0000000000340947 */ /* 0x000fea0003800000 */
[----:B--2---:R-:W-:Y:S01]  /*1690*/  UMOV UR8, 0x400 ;  /* 0x0000040000087882 */ /* 0x004fe20000000000 */
[----:B------:R-:W-:Y:S01]  /*16a0*/  UMOV UR6, 0x20 ;  /* 0x0000002000067882 */ /* 0x000fe20000000000 */
[----:B------:R-:W-:Y:S02]  /*16b0*/  ULEA UR8, UR37, UR8, 0x18 ;  /* 0x0000000825087291 */ /* 0x000fe4000f8ec0ff */
[----:B---3--:R-:W-:-:S04]  /*16c0*/  UIADD3 UR12, UPT, UPT, -UR6, 0x100000, URZ ;  /* 0x00100000060c7890 */ /* 0x008fc8000fffe1ff */
[----:B------:R-:W-:Y:S02]  /*16d0*/  USHF.L.U32 UR13, UR12, 0xb, URZ ;  /* 0x0000000b0c0d7899 */ /* 0x000fe400080006ff */
[----:B------:R-:W-:Y:S01]  /*16e0*/  USHF.L.U32 UR12, UR12, 0x1, URZ ;  /* 0x000000010c0c7899 */ /* 0x000fe200080006ff */
[----:B------:R-:W-:Y:S01]  /*16f0*/  ELECT P0, URZ, PT ;  /* 0x0000000000ff782f */ /* 0x000fe20003800000 */
[----:B------:R-:W2:Y:S10]  /*1700*/  FENCE.VIEW.ASYNC.S ;  /* 0x00000000000073c6 */ /* 0x000eb40000000000 */
[----:B--2---:R4:W2:Y:S01]  /*1710*/  SYNCS.EXCH.64 URZ, [UR8+0x600], UR12 ;  /* 0x0006000c08ff75b2 */ /* 0x0048a20008000100 */
[----:B------:R4:W3:Y:S01]  /*1720*/  SYNCS.EXCH.64 URZ, [UR8+0x610], UR12 ;  /* 0x0006100c08ff75b2 */ /* 0x0008e20008000100 */
[----:B------:R4:W1:Y:S01]  /*1730*/  SYNCS.EXCH.64 URZ, [UR8+0x608], UR12 ;  /* 0x0006080c08ff75b2 */ /* 0x0008620008000100 */
[----:B------:R4:W1:Y:S02]  /*1740*/  SYNCS.EXCH.64 URZ, [UR8+0x618], UR12 ;  /* 0x0006180c08ff75b2 */ /* 0x0008640008000100 */
[----:B----4-:R-:W-:Y:S01]  /*1750*/  NOP ;  /* 0x0000000000007918 */ /* 0x010fe20000000000 */
.L_x_15:
[----:B------:R-:W-:Y:S01]  /*1760*/  VOTEU.ALL UP1, P1 ;  /* 0x0000000000ff7886 */ /* 0x000fe20000820000 */
[----:B--2---:R-:W2:Y:S01]  /*1770*/  LDCU UR8, c[0x0][0x36c] ;  /* 0x00006d80ff0877ac */ /* 0x004ea20008000800 */
[----:B------:R-:W-:Y:S01]  /*1780*/  NOP ;  /* 0x0000000000007918 */ /* 0x000fe20000000000 */
[----:B------:R-:W-:Y:S01]  /*1790*/  LOP3.LUT R10, R65, 0x1f, RZ, 0xc0, !PT ;  /* 0x0000001f410a7812 */ /* 0x000fe200078ec0ff */
[----:B---3--:R-:W-:Y:S01]  /*17a0*/  UMOV UR12, 0x20 ;  /* 0x00000020000c7882 */ /* 0x008fe20000000000 */
[----:B------:R-:W-:Y:S01]  /*17b0*/  @!UP1 UMOV UR6, 0x400 ;  /* 0x0000040000069882 */ /* 0x000fe20000000000 */
[----:B------:R-:W-:-:S04]  /*17c0*/  @!UP1 UIADD3 UR12, UPT, UPT, -UR12, 0x100000, URZ ;  /* 0x001000000c0c9890 */ /* 0x000fc8000fffe1ff */
[----:B------:R-:W-:Y:S02]  /*17d0*/  @!UP1 USHF.L.U32 UR13, UR12, 0xb, URZ ;  /* 0x0000000b0c0d9899 */ /* 0x000fe400080006ff */
[----:B------:R-:W-:Y:S02]  /*17e0*/  @!UP1 USHF.L.U32 UR12, UR12, 0x1, URZ ;  /* 0x000000010c0c9899 */ /* 0x000fe400080006ff */
[----:B------:R-:W-:Y:S01]  /*17f0*/  @!UP1 ULEA UR6, UR37, UR6, 0x18 ;  /* 0x0000000625069291 */ /* 0x000fe2000f8ec0ff */
[----:B------:R-:W-:Y:S01]  /*1800*/  VOTEU.ALL UP1, P1 ;  /* 0x0000000000ff7886 */ /* 0x000fe20000820000 */
[----:B------:R-:W-:Y:S01]  /*1810*/  UISETP.NE.AND UP4, UPT, UR10, URZ, UPT ;  /* 0x000000ff0a00728c */ /* 0x000fe2000bf85270 */
[----:B------:R-:W3:Y:S09]  /*1820*/  FENCE.VIEW.ASYNC.S ;  /* 0x00000000000073c6 */ /* 0x000ef20000000000 */
[----:B---3--:R3:W4:Y:S01]  /*1830*/  @!UP1 SYNCS.EXCH.64 URZ, [UR6+0x620], UR12 ;  /* 0x0006200c06ff95b2 */ /* 0x0087220008000100 */
[----:B--2---:R-:W-:-:S09]  /*1840*/  UISETP.EQ.U32.AND UP1, UPT, UR8, 0x1, UPT ;  /* 0x000000010800788c */ /* 0x004fd2000bf22070 */
[----:B------:R-:W-:Y:S05]  /*1850*/  BRA.U !UP1, `(.L_x_16) ;  /* 0x0000000109087547 */ /* 0x000fea000b800000 */
[----:B-1--4-:R-:W-:Y:S01]  /*1860*/  UCGABAR_ARV ;  /* 0x00000000000079c7 */ /* 0x012fe20008000000 */
[----:B------:R-:W-:Y:S05]  /*1870*/  BRA `(.L_x_17) ;  /* 0x0000000000047947 */ /* 0x000fea0003800000 */
.L_x_16:
[----:B-1--4-:R-:W-:Y:S01]  /*1880*/  NOP ;  /* 0x0000000000007918 */ /* 0x012fe20000000000 */
.L_x_17:
[----:B------:R-:W1:Y:S01]  /*1890*/  S2R R60, SR_CTAID.Y ;  /* 0x00000000003c7919 */ /* 0x000e620000002600 */
[----:B------:R-:W-:-:S05]  /*18a0*/  CS2R.32 R59, SR_CgaSize ;  /* 0x00000000003b7805 */ /* 0x000fca0000008a00 */
[----:B------:R-:W-:-:S05]  /*18b0*/  IMAD R59, R59, -0xa0, RZ ;  /* 0xffffff603b3b7824 */ /* 0x000fca00078e02ff */
[----:B---3--:R-:W-:-:S14]  /*18c0*/  R2UR UR6, R59 ;  /* 0x000000003b0672ca */ /* 0x008fdc00000e0000 */
[----:B------:R-:W2:Y:S01]  /*18d0*/  LDCU UR6, c[0x0][UR6+0x2b4] ;  /* 0x00005680060677ac */ /* 0x000ea20008000800 */
[----:B------:R-:W-:-:S05]  /*18e0*/  CS2R.32 R0, SR_CgaSize ;  /* 0x0000000000007805 */ /* 0x000fca0000008a00 */
[----:B------:R-:W-:-:S06]  /*18f0*/  IMAD R0, R0, -0xa0, RZ ;  /* 0xffffff6000007824 */ /* 0x000fcc00078e02ff */
[----:B------:R-:W3:Y:S01]  /*1900*/  LDC R0, c[0x0][R0+0x2a4] ;  /* 0x0000a90000007b82 */ /* 0x000ee20000000800 */
[----:B------:R-:W-:Y:S01]  /*1910*/  PRMT R8, RZ, 0x7610, R8 ;  /* 0x00007610ff087816 */ /* 0x000fe20000000008 */
[----:B------:R-:W4:Y:S01]  /*1920*/  S2R R9, SR_CTAID.X ;  /* 0x0000000000097919 */ /* 0x000f220000002500 */
[----:B------:R-:W-:-:S05]  /*1930*/  CS2R.32 R59, SR_CgaSize ;  /* 0x00000000003b7805 */ /* 0x000fca0000008a00 */
[----:B------:R-:W-:-:S05]  /*1940*/  IMAD R59, R59, -0xa0, RZ ;  /* 0xffffff603b3b7824 */ /* 0x000fca00078e02ff */
[----:B------:R-:W-:-:S14]  /*1950*/  R2UR UR8, R59 ;  /* 0x000000003b0872ca */ /* 0x000fdc00000e0000 */
[----:B------:R-:W3:Y:S01]  /*1960*/  LDCU UR8, c[0x0][UR8+0x2b0] ;  /* 0x00005600080877ac */ /* 0x000ee20008000800 */
[----:B------:R-:W-:Y:S01]  /*1970*/  UISETP.NE.AND UP2, UPT, UR10, 0x2, UPT ;  /* 0x000000020a00788c */ /* 0x000fe2000bf45270 */
[----:B------:R-:W2:Y:S01]  /*1980*/  LDC R11, c[0x0][0xb24] ;  /* 0x0002c900ff0b7b82 */ /* 0x000ea20000000800 */
[----:B------:R-:W-:-:S05]  /*1990*/  CS2R.32 R2, SR_CgaSize ;  /* 0x0000000000027805 */ /* 0x000fca0000008a00 */
[----:B------:R-:W-:-:S06]  /*19a0*/  IMAD R2, R2, -0xa0, RZ ;  /* 0xffffff6002027824 */ /* 0x000fcc00078e02ff */
[----:B------:R-:W3:Y:S08]  /*19b0*/  LDC R2, c[0x0][R2+0x2a0] ;  /* 0x0000a80002027b82 */ /* 0x000ef00000000800 */
[----:B------:R-:W3:Y:S01]  /*19c0*/  LDC R26, c[0x0][0xb24] ;  /* 0x0002c900ff1a7b82 */ /* 0x000ee20000000800 */
[----:B-1----:R-:W-:-:S07]  /*19d0*/  I2FP.F32.U32 R47, R60 ;  /* 0x0000003c002f7245 */ /* 0x002fce0000201000 */
[----:B------:R-:W1:Y:S01]  /*19e0*/  S2UR UR36, SR_CTAID.Z ;  /* 0x00000000002479c3 */ /* 0x000e620000002700 */
[----:B--2---:R-:W-:Y:S01]  /*19f0*/  ISETP.GE.AND P0, PT, R11, 0x1, PT ;  /* 0x000000010b00780c */ /* 0x004fe20003f06270 */
[----:B----4-:R-:W-:Y:S01]  /*1a00*/  IMAD.MOV.U32 R59, RZ, RZ, R9 ;  /* 0x000000ffff3b7224 */ /* 0x010fe200078e0009 */
[----:B------:R-:W-:Y:S01]  /*1a10*/  I2FP.F32.U32 R58, R9 ;  /* 0x00000009003a7245 */ /* 0x000fe20000201000 */
[----:B------:R-:W-:Y:S01]  /*1a20*/  FMUL R47, R47, UR6 ;  /* 0x000000062f2f7c20 */ /* 0x000fe20008400000 */
[----:B------:R-:W2:Y:S03]  /*1a30*/  LDCU UR6, c[0x0][0xb30] ;  /* 0x00016600ff0677ac */ /* 0x000ea60008000800 */
[----:B---3--:R-:W-:Y:S02]  /*1a40*/  FMUL R58, R58, UR8 ;  /* 0x000000083a3a7c20 */ /* 0x008fe40008400000 */
[----:B------:R-:W3:Y:S08]  /*1a50*/  F2I.U32.TRUNC.NTZ R47, R47 ;  /* 0x0000002f002f7305 */ /* 0x000ef0000020f000 */
[----:B------:R-:W4:Y:S01]  /*1a60*/  F2I.U32.TRUNC.NTZ R58, R58 ;  /* 0x0000003a003a7305 */ /* 0x000f22000020f000 */
[----:B--2---:R-:W-:Y:S01]  /*1a70*/  UISETP.NE.AND UP3, UPT, UR6, 0x1, UPT ;  /* 0x000000010600788c */ /* 0x004fe2000bf65270 */
[----:B---3--:R-:W-:-:S05]  /*1a80*/  IADD3 R47, PT, PT, -R47, RZ, RZ ;  /* 0x000000ff2f2f7210 */ /* 0x008fca0007ffe1ff */
[----:B------:R-:W-:Y:S01]  /*1a90*/  IMAD R47, R0, R47, R60 ;  /* 0x0000002f002f7224 */ /* 0x000fe200078e023c */
[----:B------:R-:W-:Y:S01]  /*1aa0*/  PRMT R0, RZ, 0x7610, R0 ;  /* 0x00007610ff007816 */ /* 0x000fe20000000000 */
[----:B----4-:R-:W-:-:S04]  /*1ab0*/  IMAD.MOV R58, RZ, RZ, -R58 ;  /* 0x000000ffff3a7224 */ /* 0x010fc800078e0a3a */
[----:B------:R-:W-:Y:S01]  /*1ac0*/  IMAD R58, R2, R58, R9 ;  /* 0x0000003a023a7224 */ /* 0x000fe200078e0209 */
[----:B-1----:R-:W-:Y:S06]  /*1ad0*/  BRA.U UP4, `(.L_x_18) ;  /* 0x0000000104247547 */ /* 0x002fec000b800000 */
[----:B------:R-:W-:Y:S01]  /*1ae0*/  ISETP.NE.AND P1, PT, R47, RZ, PT ;  /* 0x000000ff2f00720c */ /* 0x000fe20003f25270 */
[----:B------:R-:W-:Y:S01]  /*1af0*/  IMAD.MOV.U32 R0, RZ, RZ, 0x3 ;  /* 0x00000003ff007424 */ /* 0x000fe200078e00ff */
[C---:B------:R-:W-:Y:S02]  /*1b00*/  LOP3.LUT R2, R58.reuse, 0xfffffffe, RZ, 0xc0, !PT ;  /* 0xfffffffe3a027812 */ /* 0x040fe400078ec0ff */
[----:B------:R-:W-:Y:S02]  /*1b10*/  ISETP.LT.U32.OR P1, PT, R58, 0x2, !P1 ;  /* 0x000000023a00780c */ /* 0x000fe40004f21470 */
[----:B------:R-:W-:Y:S02]  /*1b20*/  SHF.L.U32 R0, R0, R2, RZ ;  /* 0x0000000200007219 */ /* 0x000fe400000006ff */
[----:B------:R-:W-:Y:S02]  /*1b30*/  SEL R4, RZ, 0x1, !P1 ;  /* 0x00000001ff047807 */ /* 0x000fe40004800000 */
[----:B------:R-:W-:-:S05]  /*1b40*/  SEL R3, RZ, 0x2, !P1 ;  /* 0x00000002ff037807 */ /* 0x000fca0004800000 */
[----:B------:R-:W-:-:S05]  /*1b50*/  IMAD.IADD R3, R4, 0x1, R3 ;  /* 0x0000000104037824 */ /* 0x000fca00078e0203 */
[----:B------:R-:W-:Y:S02]  /*1b60*/  PRMT R8, R3, 0x7610, R8 ;  /* 0x0000761003087816 */ /* 0x000fe40000000008 */
.L_x_18:
[----:B------:R-:W-:Y:S05]  /*1b70*/  @!P0 BRA `(.L_x_19) ;  /* 0x0000000000b88947 */ /* 0x000fea0003800000 */
[----:B------:R-:W1:Y:S01]  /*1b80*/  LDC.64 R4, c[0x0][0xb18] ;  /* 0x0002c600ff047b82 */ /* 0x000e620000000a00 */
[----:B------:R-:W-:-:S07]  /*1b90*/  ISETP.NE.AND P0, PT, R11, 0x1, PT ;  /* 0x000000010b00780c */ /* 0x000fce0003f05270 */
[----:B------:R-:W2:Y:S08]  /*1ba0*/  LDC R59, c[0x0][0xb0c] ;  /* 0x0002c300ff3b7b82 */ /* 0x000eb00000000800 */
[----:B------:R-:W3:Y:S08]  /*1bb0*/  LDC R14, c[0x0][0x370] ;  /* 0x0000dc00ff0e7b82 */ /* 0x000ef00000000800 */
[----:B------:R-:W4:Y:S01]  /*1bc0*/  LDC R13, c[0x0][0x374] ;  /* 0x0000dd00ff0d7b82 */ /* 0x000f220000000800 */
[----:B-1----:R-:W-:-:S07]  /*1bd0*/  ISETP.NE.AND P1, PT, R4, 0x1, PT ;  /* 0x000000010400780c */ /* 0x002fce0003f25270 */
[----:B------:R-:W3:Y:S01]  /*1be0*/  LDC.64 R6, c[0x0][0xb10] ;  /* 0x0002c400ff067b82 */ /* 0x000ee20000000a00 */
[----:B--2---:R-:W-:-:S07]  /*1bf0*/  ISETP.NE.AND P2, PT, R59, 0x1, PT ;  /* 0x000000013b00780c */ /* 0x004fce0003f45270 */
[----:B------:R-:W1:Y:S08]  /*1c00*/  LDC R12, c[0x0][0xb20] ;  /* 0x0002c800ff0c7b82 */ /* 0x000e700000000800 */
[----:B------:R-:W2:Y:S01]  /*1c10*/  LDC.64 R2, c[0x0][0xb28] ;  /* 0x0002ca00ff027b82 */ /* 0x000ea20000000a00 */
[----:B----4-:R-:W-:-:S04]  /*1c20*/  IMAD.HI.U32 R15, R13, R5, RZ ;  /* 0x000000050d0f7227 */ /* 0x010fc800078e00ff */
[----:B------:R-:W-:-:S04]  /*1c30*/  IMAD.HI.U32 R5, R60, R5, RZ ;  /* 0x000000053c057227 */ /* 0x000fc800078e00ff */
[----:B---3--:R-:W-:-:S05]  /*1c40*/  IMAD.HI.U32 R16, R14, R6, RZ ;  /* 0x000000060e107227 */ /* 0x008fca00078e00ff */
[-C--:B------:R-:W-:Y:S01]  /*1c50*/  @P2 SHF.R.U32.HI R14, RZ, R7.reuse, R16 ;  /* 0x00000007ff0e2219 */ /* 0x080fe20000011610 */
[----:B------:R-:W-:Y:S01]  /*1c60*/  IMAD.HI.U32 R16, R9, R6, RZ ;  /* 0x0000000609107227 */ /* 0x000fe200078e00ff */
[-C--:B-1----:R-:W-:Y:S02]  /*1c70*/  @P1 SHF.R.U32.HI R13, RZ, R12.reuse, R15 ;  /* 0x0000000cff0d1219 */ /* 0x082fe4000001160f */
[----:B------:R-:W-:Y:S02]  /*1c80*/  SHF.R.U32.HI R5, RZ, R12, R5 ;  /* 0x0000000cff057219 */ /* 0x000fe40000011605 */
[----:B------:R-:W-:Y:S02]  /*1c90*/  SHF.R.U32.HI R16, RZ, R7, R16 ;  /* 0x00000007ff107219 */ /* 0x000fe40000011610 */
[----:B------:R-:W-:Y:S01]  /*1ca0*/  SEL R5, R60, R5, !P1 ;  /* 0x000000053c057207 */ /* 0x000fe20004800000 */
[----:B--2---:R-:W-:Y:S01]  /*1cb0*/  IMAD.HI.U32 R15, R13, R2, RZ ;  /* 0x000000020d0f7227 */ /* 0x004fe200078e00ff */
[----:B------:R-:W-:-:S03]  /*1cc0*/  SEL R16, R9, R16, !P2 ;  /* 0x0000001009107207 */ /* 0x000fc60005000000 */
[----:B------:R-:W-:Y:S01]  /*1cd0*/  IMAD.HI.U32 R6, R14, R2, RZ ;  /* 0x000000020e067227 */ /* 0x000fe200078e00ff */
[----:B------:R-:W-:-:S04]  /*1ce0*/  @P0 SHF.R.U32.HI R13, RZ, R3, R15 ;  /* 0x00000003ff0d0219 */ /* 0x000fc8000001160f */
[----:B------:R-:W-:Y:S01]  /*1cf0*/  @P0 SHF.R.U32.HI R14, RZ, R3, R6 ;  /* 0x00000003ff0e0219 */ /* 0x000fe20000011606 */
[----:B------:R-:W-:-:S04]  /*1d00*/  IMAD R13, R13, R11, RZ ;  /* 0x0000000b0d0d7224 */ /* 0x000fc800078e02ff */
[----:B------:R-:W-:Y:S01]  /*1d10*/  IMAD R6, R14, R11, RZ ;  /* 0x0000000b0e067224 */ /* 0x000fe200078e02ff */
[----:B------:R-:W-:-:S04]  /*1d20*/  ISETP.GE.AND P1, PT, R5, R13, PT ;  /* 0x0000000d0500720c */ /* 0x000fc80003f26270 */
[----:B------:R-:W-:Y:S01]  /*1d30*/  ISETP.GE.OR P1, PT, R16, R6, P1 ;  /* 0x000000061000720c */ /* 0x000fe20000f26670 */
[----:B------:R-:W-:-:S05]  /*1d40*/  IMAD.HI.U32 R6, R5, R2, RZ ;  /* 0x0000000205067227 */ /* 0x000fca00078e00ff */
[----:B------:R-:W-:-:S04]  /*1d50*/  SHF.R.U32.HI R6, RZ, R3, R6 ;  /* 0x00000003ff067219 */ /* 0x000fc80000011606 */
[----:B------:R-:W-:-:S03]  /*1d60*/  SEL R6, R5, R6, !P0 ;  /* 0x0000000605067207 */ /* 0x000fc60004000000 */
[----:B------:R-:W-:Y:S01]  /*1d70*/  @!P1 IMAD.HI.U32 R7, R16, R2, RZ ;  /* 0x0000000210079227 */ /* 0x000fe200078e00ff */
[----:B------:R-:W-:-:S04]  /*1d80*/  IADD3 R2, PT, PT, -R6, RZ, RZ ;  /* 0x000000ff06027210 */ /* 0x000fc80007ffe1ff */
[----:B------:R-:W-:Y:S01]  /*1d90*/  @!P1 SHF.R.U32.HI R3, RZ, R3, R7 ;  /* 0x00000003ff039219 */ /* 0x000fe20000011607 */
[----:B------:R-:W-:Y:S01]  /*1da0*/  IMAD R2, R11, R2, R5 ;  /* 0x000000020b027224 */ /* 0x000fe200078e0205 */
[----:B------:R-:W-:Y:S02]  /*1db0*/  IADD3 R7, PT, PT, -R5, RZ, RZ ;  /* 0x000000ff05077210 */ /* 0x000fe40007ffe1ff */
[----:B------:R-:W-:-:S03]  /*1dc0*/  @!P1 SEL R3, R16, R3, !P0 ;  /* 0x0000000310039207 */ /* 0x000fc60004000000 */
[----:B------:R-:W-:Y:S02]  /*1dd0*/  IMAD R7, R4, R7, R60 ;  /* 0x0000000704077224 */ /* 0x000fe400078e023c */
[--C-:B------:R-:W-:Y:S02]  /*1de0*/  @!P1 IMAD.IADD R6, R6, 0x1, -R3.reuse ;  /* 0x0000000106069824 */ /* 0x100fe400078e0a03 */
[----:B------:R-:W-:Y:S01]  /*1df0*/  @!P1 IMAD R3, R2, R14, R3 ;  /* 0x0000000e02039224 */ /* 0x000fe200078e0203 */
[----:B------:R-:W-:Y:S01]  /*1e00*/  IADD3 R2, PT, PT, -R16, RZ, RZ ;  /* 0x000000ff10027210 */ /* 0x000fe20007ffe1ff */
[----:B------:R-:W-:Y:S02]  /*1e10*/  @!P1 IMAD R5, R6, R11, R16 ;  /* 0x0000000b06059224 */ /* 0x000fe400078e0210 */
[----:B------:R-:W-:Y:S02]  /*1e20*/  @!P1 IMAD.MOV.U32 R16, RZ, RZ, R3 ;  /* 0x000000ffff109224 */ /* 0x000fe400078e0003 */
[----:B------:R-:W-:-:S02]  /*1e30*/  IMAD R2, R59, R2, R9 ;  /* 0x000000023b027224 */ /* 0x000fc400078e0209 */
[----:B------:R-:W-:Y:S02]  /*1e40*/  IMAD R60, R5, R4, R7 ;  /* 0x00000004053c7224 */ /* 0x000fe400078e0207 */
[----:B------:R-:W-:Y:S02]  /*1e50*/  IMAD R59, R16, R59, R2 ;  /* 0x0000003b103b7224 */ /* 0x000fe400078e0202 */
.L_x_19:
[----:B------:R-:W-:Y:S05]  /*1e60*/  BRA.U UP3, `(.L_x_20) ;  /* 0x0000000103407547 */ /* 0x000fea000b800000 */
[----:B------:R-:W1:Y:S08]  /*1e70*/  LDC.64 R4, c[0x0][0xb10] ;  /* 0x0002c400ff047b82 */ /* 0x000e700000000a00 */
[----:B------:R-:W2:Y:S08]  /*1e80*/  LDC.64 R2, c[0x0][0xb18] ;  /* 0x0002c600ff027b82 */ /* 0x000eb00000000a00 */
[----:B------:R-:W3:Y:S08]  /*1e90*/  LDC R6, c[0x0][0xb20] ;  /* 0x0002c800ff067b82 */ /* 0x000ef00000000800 */
[----:B------:R-:W4:Y:S01]  /*1ea0*/  LDC R7, c[0x0][0xb0c] ;  /* 0x0002c300ff077b82 */ /* 0x000f220000000800 */
[----:B-1----:R-:W-:-:S05]  /*1eb0*/  IMAD.HI.U32 R4, R59, R4, RZ ;  /* 0x000000043b047227 */ /* 0x002fca00078e00ff */
[----:B------:R-:W-:Y:S01]  /*1ec0*/  SHF.R.U32.HI R4, RZ, R5, R4 ;  /* 0x00000005ff047219 */ /* 0x000fe20000011604 */
[----:B--2---:R-:W-:Y:S01]  /*1ed0*/  IMAD.HI.U32 R3, R60, R3, RZ ;  /* 0x000000033c037227 */ /* 0x004fe200078e00ff */
[----:B------:R-:W-:-:S04]  /*1ee0*/  ISETP.NE.AND P0, PT, R2, 0x1, PT ;  /* 0x000000010200780c */ /* 0x000fc80003f05270 */
[----:B---3--:R-:W-:-:S04]  /*1ef0*/  SHF.R.U32.HI R3, RZ, R6, R3 ;  /* 0x00000006ff037219 */ /* 0x008fc80000011603 */
[----:B------:R-:W-:Y:S02]  /*1f00*/  SEL R3, R60, R3, !P0 ;  /* 0x000000033c037207 */ /* 0x000fe40004000000 */
[----:B----4-:R-:W-:-:S04]  /*1f10*/  ISETP.NE.AND P1, PT, R7, 0x1, PT ;  /* 0x000000010700780c */ /* 0x010fc80003f25270 */
[----:B------:R-:W-:-:S05]  /*1f20*/  SEL R5, R59, R4, !P1 ;  /* 0x000000043b057207 */ /* 0x000fca0004800000 */
[----:B------:R-:W-:Y:S02]  /*1f30*/  IMAD.IADD R4, R3, 0x1, -R5 ;  /* 0x0000000103047824 */ /* 0x000fe400078e0a05 */
[----:B------:R-:W-:Y:S02]  /*1f40*/  IMAD.IADD R3, R5, 0x1, -R3 ;  /* 0x0000000105037824 */ /* 0x000fe400078e0a03 */
[----:B------:R-:W-:Y:S02]  /*1f50*/  IMAD R59, R4, R7, R59 ;  /* 0x00000007043b7224 */ /* 0x000fe400078e023b */
[----:B------:R-:W-:Y:S02]  /*1f60*/  IMAD R60, R3, R2, R60 ;  /* 0x00000002033c7224 */ /* 0x000fe400078e023c */
.L_x_20:
[----:B------:R-:W-:Y:S05]  /*1f70*/  BRA.U !UP1, `(.L_x_21) ;  /* 0x00000001090c7547 */ /* 0x000fea000b800000 */
[----:B------:R-:W-:Y:S01]  /*1f80*/  UCGABAR_WAIT ;  /* 0x0000000000007dc7 */ /* 0x000fe20008000000 */
[----:B------:R-:W-:Y:S01]  /*1f90*/  CCTL.IVALL ;  /* 0x00000000ff00798f */ /* 0x000fe20002000000 */
[----:B------:R-:W-:Y:S05]  /*1fa0*/  BRA `(.L_x_22) ;  /* 0x0000000000047947 */ /* 0x000fea0003800000 */
.L_x_21:
[----:B------:R-:W-:Y:S06]  /*1fb0*/  BAR.SYNC.DEFER_BLOCKING 0x0 ;  /* 0x0000000000007b1d */ /* 0x000fec0000010000 */
.L_x_22:
[----:B------:R-:W-:Y:S05]  /*1fc0*/  BRA.U UP2, `(.L_x_23) ;  /* 0x0000001502607547 */ /* 0x000fea000b800000 */
[----:B------:R-:W1:Y:S01]  /*1fd0*/  LDCU UR15, c[0x0][0x38c] ;  /* 0x00007180ff0f77ac */ /* 0x000e620008000800 */
[----:B------:R-:W2:Y:S01]  /*1fe0*/  LDC R8, c[0x0][0x370] ;  /* 0x0000dc00ff087b82 */ /* 0x000ea20000000800 */
[C---:B------:R-:W-:Y:S01]  /*1ff0*/  IMAD.SHL.U32 R17, R9.reuse, 0x10, RZ ;  /* 0x0000001009117824 */ /* 0x040fe200078e00ff */
[----:B------:R-:W-:Y:S01]  /*2000*/  PLOP3.LUT P1, PT, PT, PT, UP5, 0x80, 0x8 ;  /* 0x000000000008781c */ /* 0x000fe20003f2f058 */
[----:B------:R-:W-:Y:S01]  /*2010*/  UISETP.NE.AND UP1, UPT, UR10, URZ, UPT ;  /* 0x000000ff0a00728c */ /* 0x000fe2000bf25270 */
[----:B------:R-:W-:Y:S01]  /*2020*/  ISETP.NE.AND P4, PT, R10, RZ, P5 ;  /* 0x000000ff0a00720c */ /* 0x000fe20002f85270 */
[----:B------:R-:W-:Y:S01]  /*2030*/  IMAD.SHL.U32 R16, R9, 0x40, RZ ;  /* 0x0000004009107824 */ /* 0x000fe200078e00ff */
[----:B------:R-:W-:Y:S01]  /*2040*/  PLOP3.LUT P1, PT, P1, PT, PT, 0x8, 0x80 ;  /* 0x000000000080781c */ /* 0x000fe20000f2e170 */
[----:B------:R-:W-:Y:S01]  /*2050*/  IMAD.MOV.U32 R15, RZ, RZ, 0x1 ;  /* 0x00000001ff0f7424 */ /* 0x000fe200078e00ff */
[----:B------:R-:W3:Y:S01]  /*2060*/  LDC R0, c[0x0][0x374] ;  /* 0x0000dd00ff007b82 */ /* 0x000ee20000000800 */
[----:B------:R-:W-:Y:S01]  /*2070*/  IMAD.MOV.U32 R14, RZ, RZ, RZ ;  /* 0x000000ffff0e7224 */ /* 0x000fe200078e00ff */
[----:B------:R-:W-:Y:S01]  /*2080*/  CS2R R12, SRZ ;  /* 0x00000000000c7805 */ /* 0x000fe2000001ff00 */
[----:B------:R-:W-:Y:S01]  /*2090*/  IMAD.MOV.U32 R11, RZ, RZ, 0x1 ;  /* 0x00000001ff0b7424 */ /* 0x000fe200078e00ff */
[----:B------:R-:W-:Y:S01]  /*20a0*/  LOP3.LUT R17, R17, 0x10, RZ, 0xc0, !PT ;  /* 0x0000001011117812 */ /* 0x000fe200078ec0ff */
[----:B------:R-:W4:Y:S01]  /*20b0*/  LDCU.64 UR24, c[0x0][0x348] ;  /* 0x00006900ff1877ac */ /* 0x000f220008000a00 */
[----:B-1----:R-:W-:-:S02]  /*20c0*/  UIADD3 UR4, UPT, UPT, UR15, 0x1f, URZ ;  /* 0x0000001f0f047890 */ /* 0x002fc4000fffe0ff */
[----:B------:R-:W-:Y:S02]  /*20d0*/  USEL UR7, UR7, 0x2, UP1 ;  /* 0x0000000207077887 */ /* 0x000fe40008800000 */
[----:B------:R-:W-:Y:S01]  /*20e0*/  USHF.R.S32.HI UR22, URZ, 0x1f, UR4 ;  /* 0x0000001fff167899 */ /* 0x000fe20008011404 */
[----:B------:R-:W-:-:S03]  /*20f0*/  UMOV UR13, URZ ;  /* 0x000000ff000d7c82 */ /* 0x000fc60008000000 */
[----:B------:R-:W-:Y:S02]  /*2100*/  ULEA.HI UR22, UR22, UR4, URZ, 0x5 ;  /* 0x0000000416167291 */ /* 0x000fe4000f8f28ff */
[----:B------:R-:W-:Y:S02]  /*2110*/  UIADD3 UR4, UPT, UPT, UR15, -0x1, URZ ;  /* 0xffffffff0f047890 */ /* 0x000fe4000fffe0ff */
[----:B------:R-:W-:Y:S02]  /*2120*/  USHF.R.S32.HI UR22, URZ, 0x5, UR22 ;  /* 0x00000005ff167899 */ /* 0x000fe40008011416 */
[----:B------:R-:W-:Y:S02]  /*2130*/  UISETP.GE.U32.AND UP2, UPT, UR4, -0x3f, UPT ;  /* 0xffffffc10400788c */ /* 0x000fe4000bf46070 */
[----:B------:R-:W-:Y:S02]  /*2140*/  UISETP.LT.U32.AND UP0, UPT, UR22, 0x58, UPT ;  /* 0x000000581600788c */ /* 0x000fe4000bf01070 */
[----:B------:R-:W-:-:S02]  /*2150*/  UIADD3 UR15, UPT, UPT, UR15, 0x3e, URZ ;  /* 0x0000003e0f0f7890 */ /* 0x000fc4000fffe0ff */
[----:B------:R-:W-:-:S04]  /*2160*/  USEL UR21, UR22, 0x58, UP0 ;  /* 0x0000005816157887 */ /* 0x000fc80008000000 */
[----:B------:R-:W-:Y:S02]  /*2170*/  UIADD3 UR6, UPT, UPT, UR21, -0x1, URZ ;  /* 0xffffffff15067890 */ /* 0x000fe4000fffe0ff */
[----:B------:R-:W-:Y:S02]  /*2180*/  @UP2 UIADD3 UR6, UPT, UPT, UR21, URZ, URZ ;  /* 0x000000ff15062290 */ /* 0x000fe4000fffe0ff */
[----:B------:R-:W-:Y:S02]  /*2190*/  UIADD3 UR14, UPT, UPT, UR22, -UR21, URZ ;  /* 0x80000015160e7290 */ /* 0x000fe4000fffe0ff */
[----:B------:R-:W-:Y:S02]  /*21a0*/  UIADD3 UR5, UPT, UPT, UR6, 0x1, URZ ;  /* 0x0000000106057890 */ /* 0x000fe4000fffe0ff */
[----:B--2-4-:R-:W-:-:S12]  /*21b0*/  UIADD3 UR6, UPT, UPT, -UR6, URZ, URZ ;  /* 0x000000ff06067290 */ /* 0x014fd8000fffe1ff */
.L_x_43:
[----:B------:R-:W-:Y:S01]  /*21c0*/  UISETP.NE.AND UP0, UPT, UR37, URZ, UPT ;  /* 0x000000ff2500728c */ /* 0x000fe2000bf05270 */
[----:B------:R-:W1:Y:S08]  /*21d0*/  S2UR UR37, SR_CgaCtaId ;  /* 0x00000000002579c3 */ /* 0x000e700000008800 */
[----:B------:R-:W-:Y:S05]  /*21e0*/  BRA.U UP0, `(.L_x_24) ;  /* 0x0000000100347547 */ /* 0x000fea000b800000 */
[----:B------:R-:W2:Y:S01]  /*21f0*/  S2R R2, SR_CgaCtaId ;  /* 0x0000000000027919 */ /* 0x000ea20000008800 */
[----:B------:R-:W-:-:S04]  /*2200*/  MOV R3, 0x400 ;  /* 0x0000040000037802 */ /* 0x000fc80000000f00 */
[----:B--2---:R-:W-:Y:S02]  /*2210*/  LEA R2, R2, R3, 0x18 ;  /* 0x0000000302027211 */ /* 0x004fe400078ec0ff */
[----:B------:R-:W-:-:S03]  /*2220*/  SHF.L.U32 R3, R11, 0x1f, RZ ;  /* 0x0000001f0b037819 */ /* 0x000fc600000006ff */
[----:B------:R-:W-:-:S04]  /*2230*/  IMAD R2, R12, 0x8, R2 ;  /* 0x000000080c027824 */ /* 0x000fc800078e0202 */
[----:B------:R-:W2:Y:S02]  /*2240*/  SYNCS.PHASECHK.TRANS64.TRYWAIT P0, [R2+URZ+0x610], R3 ;  /* 0x00061003020075a7 */ /* 0x000ea400080011ff */
[----:B--2---:R-:W-:Y:S05]  /*2250*/  @!P0 BRA `(.L_x_25) ;  /* 0x0000004c00748947 */ /* 0x004fea0003800000 */
.L_x_119:
[----:B------:R-:W-:Y:S01]  /*2260*/  VIADD R12, R12, 0x1 ;  /* 0x000000010c0c7836 */ /* 0x000fe20000000000 */
[----:B------:R2:W-:Y:S04]  /*2270*/  SYNCS.ARRIVE.TRANS64.A1T0 RZ, [R2+URZ+0x600], RZ ;  /* 0x000600ff02ff79a7 */ /* 0x0005e800081000ff */
[----:B------:R-:W-:-:S04]  /*2280*/  ISETP.NE.AND P0, PT, R12, 0x2, PT ;  /* 0x000000020c00780c */ /* 0x000fc80003f05270 */
[----:B------:R-:W-:Y:S02]  /*2290*/  SEL R12, R12, RZ, P0 ;  /* 0x000000ff0c0c7207 */ /* 0x000fe40000000000 */
[----:B--2---:R-:W-:-:S04]  /*22a0*/  SEL R2, RZ, 0x1, P0 ;  /* 0x00000001ff027807 */ /* 0x004fc80000000000 */
[----:B------:R-:W-:-:S07]  /*22b0*/  LOP3.LUT R11, R11, R2, RZ, 0x3c, !PT ;  /* 0x000000020b0b7212 */ /* 0x000fce00078e3cff */
.L_x_24:
[----:B------:R-:W-:Y:S01]  /*22c0*/  UMOV UR4, 0x400 ;  /* 0x0000040000047882 */ /* 0x000fe20000000000 */
[----:B------:R-:W-:Y:S01]  /*22d0*/  SHF.L.U32 R2, R15, 0x1f, RZ ;  /* 0x0000001f0f027819 */ /* 0x000fe200000006ff */
[----:B-1----:R-:W-:Y:S01]  /*22e0*/  ULEA UR4, UR37, UR4, 0x18 ;  /* 0x0000000425047291 */ /* 0x002fe2000f8ec0ff */
[----:B------:R-:W-:Y:S01]  /*22f0*/  R2UR UR35, R16 ;  /* 0x00000000102372ca */ /* 0x000fe200000e0000 */
[----:B------:R-:W-:Y:S01]  /*2300*/  UISETP.GE.U32.AND UP0, UPT, UR15, 0x3f, UPT ;  /* 0x0000003f0f00788c */ /* 0x000fe2000bf06070 */
[----:B------:R-:W-:Y:S01]  /*2310*/  R2UR UR11, R17 ;  /* 0x00000000110b72ca */ /* 0x000fe200000e0000 */
[----:B------:R-:W-:Y:S01]  /*2320*/  ULEA UR8, UR13, UR4, 0x3 ;  /* 0x000000040d087291 */ /* 0x000fe2000f8e18ff */
[----:B------:R-:W-:-:S08]  /*2330*/  UMOV UR23, URZ ;  /* 0x000000ff00177c82 */ /* 0x000fd00008000000 */
[----:B------:R1:W2:Y:S01]  /*2340*/  SYNCS.PHASECHK.TRANS64.TRYWAIT P0, [UR8+0x2c0], R2 ;  /* 0x0002c002ff0075a7 */ /* 0x0002a20008001108 */
[----:B------:R-:W-:-:S13]  /*2350*/  R2UR UR8, R60 ;  /* 0x000000003c0872ca */ /* 0x000fda00000e0000 */
[----:B------:R-:W-:Y:S01]  /*2360*/  ULEA UR11, UR8, UR11, 0x5 ;  /* 0x0000000b080b7291 */ /* 0x000fe2000f8e28ff */
[----:B-1----:R-:W-:-:S05]  /*2370*/  LEA.HI R2, R59, R59, RZ, 0x1 ;  /* 0x0000003b3b027211 */ /* 0x002fca00078f08ff */
[----:B------:R-:W-:-:S05]  /*2380*/  IMAD.SHL.U32 R2, R2, 0x40, RZ ;  /* 0x0000004002027824 */ /* 0x000fca00078e00ff */
[----:B------:R-:W-:-:S04]  /*2390*/  LOP3.LUT R2, R2, 0xffffff80, RZ, 0xc0, !PT ;  /* 0xffffff8002027812 */ /* 0x000fc800078ec0ff */
[----:B------:R-:W-:-:S13]  /*23a0*/  R2UR UR9, R2 ;  /* 0x00000000020972ca */ /* 0x000fda00000e0000 */
[----:B------:R-:W-:Y:S01]  /*23b0*/  ULOP3.LUT UR35, UR9, 0x40, UR35, 0xf8, !UPT ;  /* 0x0000004009237892 */ /* 0x000fe2000f8ef823 */
[----:B------:R-:W-:Y:S11]  /*23c0*/  BRA.U !UP0, `(.L_x_26) ;  /* 0x0000000108c07547 */ /* 0x000ff6000b800000 */
[----:B------:R-:W-:Y:S01]  /*23d0*/  UMOV UR16, UR6 ;  /* 0x0000000600107c82 */ /* 0x000fe20008000000 */
[----:B------:R-:W-:Y:S01]  /*23e0*/  UMOV UR17, UR13 ;  /* 0x0000000d00117c82 */ /* 0x000fe20008000000 */
[----:B------:R-:W-:-:S05]  /*23f0*/  UMOV UR34, URZ ;  /* 0x000000ff00227c82 */ /* 0x000fca0008000000 */
.L_x_32:
[----:B------:R-:W-:Y:S01]  /*2400*/  ULEA UR33, UR17, UR4, 0x3 ;  /* 0x0000000411217291 */ /* 0x000fe2000f8e18ff */
[----:B------:R-:W-:Y:S01]  /*2410*/  @P5 MOV R3, 0x1400 ;  /* 0x0000140000035802 */ /* 0x000fe20000000f00 */
[----:B-12-4-:R-:W-:Y:S10]  /*2420*/  @P0 BRA `(.L_x_27) ;  /* 0x00000000000c0947 */ /* 0x016ff40003800000 */
[----:B------:R-:W-:-:S04]  /*2430*/  SHF.L.U32 R4, R15, 0x1f, RZ ;  /* 0x0000001f0f047819 */ /* 0x000fc800000006ff */
[----:B------:R-:W1:Y:S02]  /*2440*/  SYNCS.PHASECHK.TRANS64.TRYWAIT P0, [UR33+0x2c0], R4 ;  /* 0x0002c004ff0075a7 */ /* 0x000e640008001121 */
[----:B-1----:R-:W-:Y:S05]  /*2450*/  @!P0 BRA `(.L_x_28) ;  /* 0x0000004c00088947 */ /* 0x002fea0003800000 */
.L_x_27:
[----:B------:R2:W-:Y:S01]  /*2460*/  @P5 SYNCS.ARRIVE.TRANS64 RZ, [UR33], R3 ;  /* 0x00000003ffff59a7 */ /* 0x0005e20008000021 */
[----:B------:R-:W-:Y:S02]  /*2470*/  ULOP3.LUT UR8, UR7, 0x2, URZ, 0xfc, !UPT ;  /* 0x0000000207087892 */ /* 0x000fe4000f8efcff */
[----:B------:R-:W-:Y:S02]  /*2480*/  UIADD3 UR16, UPT, UPT, UR16, 0x1, URZ ;  /* 0x0000000110107890 */ /* 0x000fe4000fffe0ff */
[----:B------:R-:W-:Y:S02]  /*2490*/  UISETP.NE.AND UP0, UPT, UR8, 0x2, UPT ;  /* 0x000000020800788c */ /* 0x000fe4000bf05270 */
[----:B------:R-:W-:-:S07]  /*24a0*/  UISETP.NE.AND UP2, UPT, UR16, 0x1, UPT ;  /* 0x000000011000788c */ /* 0x000fce000bf45270 */
[----:B------:R-:W-:Y:S05]  /*24b0*/  BRA.U UP0, `(.L_x_29) ;  /* 0x0000000100047547 */ /* 0x000fea000b800000 */
[----:B------:R-:W-:Y:S05]  /*24c0*/  BPT.TRAP 0x1 ;  /* 0x000000040000795c */ /* 0x000fea0000300000 */
.L_x_29:
[----:B------:R-:W-:Y:S04]  /*24d0*/  BSSY.RECONVERGENT B0, `(.L_x_30) ;  /* 0x0000003000007945 */ /* 0x000fe80003800200 */
[----:B------:R-:W-:Y:S05]  /*24e0*/  @!P4 BRA `(.L_x_31) ;  /* 0x000000000004c947 */ /* 0x000fea0003800000 */
[----:B------:R-:W-:Y:S05]  /*24f0*/  BPT.TRAP 0x1 ;  /* 0x000000040000795c */ /* 0x000fea0000300000 */
.L_x_31:
[----:B------:R-:W-:Y:S05]  /*2500*/  BSYNC.RECONVERGENT B0 ;  /* 0x0000000000007941 */ /* 0x000fea0003800200 */
.L_x_30:
[----:B------:R-:W-:Y:S02]  /*2510*/  UIADD3 UR13, UPT, UPT, UR17, 0x1, URZ ;  /* 0x00000001110d7890 */ /* 0x000fe4000fffe0ff */
[----:B------:R-:W-:Y:S02]  /*2520*/  ULEA UR32, UR17, UR4, 0xb ;  /* 0x0000000411207291 */ /* 0x000fe4000f8e58ff */
[----:B------:R-:W-:Y:S02]  /*2530*/  UISETP.NE.AND UP0, UPT, UR13, 0x58, UPT ;  /* 0x000000580d00788c */ /* 0x000fe4000bf05270 */
[----:B------:R-:W-:Y:S02]  /*2540*/  UIADD3 UR28, UP1, UPT, UR24, 0x80, URZ ;  /* 0x00000080181c7890 */ /* 0x000fe4000ff3e0ff */
[----:B------:R-:W-:Y:S02]  /*2550*/  USEL UR9, URZ, 0x1, UP0 ;  /* 0x00000001ff097887 */ /* 0x000fe40008000000 */
[----:B------:R-:W-:-:S02]  /*2560*/  USEL UR13, UR13, URZ, UP0 ;  /* 0x000000ff0d0d7287 */ /* 0x000fc40008000000 */
[----:B------:R-:W-:Y:S02]  /*2570*/  UIADD3 UR26, UP0, UPT, UR24, 0x180, URZ ;  /* 0x00000180181a7890 */ /* 0x000fe4000ff1e0ff */
[----:B------:R-:W-:Y:S01]  /*2580*/  ULEA UR8, UR13, UR4, 0x3 ;  /* 0x000000040d087291 */ /* 0x000fe2000f8e18ff */
[----:B------:R-:W-:Y:S01]  /*2590*/  LOP3.LUT R15, R15, UR9, RZ, 0x3c, !PT ;  /* 0x000000090f0f7c12 */ /* 0x000fe2000f8e3cff */
[----:B------:R-:W-:Y:S02]  /*25a0*/  ULOP3.LUT UR33, UR33, 0xfefffff8, URZ, 0xc0, !UPT ;  /* 0xfefffff821217892 */ /* 0x000fe4000f8ec0ff */
[----:B------:R-:W-:Y:S01]  /*25b0*/  UIADD3.X UR29, UPT, UPT, URZ, UR25, URZ, UP1, !UPT ;  /* 0x00000019ff1d7290 */ /* 0x000fe20008ffe4ff */
[----:B-1----:R-:W-:Y:S01]  /*25c0*/  SHF.L.U32 R2, R15, 0x1f, RZ ;  /* 0x0000001f0f027819 */ /* 0x002fe200000006ff */
[----:B------:R-:W-:Y:S02]  /*25d0*/  UIADD3 UR32, UPT, UPT, UR32, 0x1800, URZ ;  /* 0x0000180020207890 */ /* 0x000fe4000fffe0ff */
[----:B------:R-:W-:Y:S01]  /*25e0*/  UIADD3.X UR27, UPT, UPT, URZ, UR25, URZ, UP0, !UPT ;  /* 0x00000019ff1b7290 */ /* 0x000fe200087fe4ff */
[----:B------:R1:W4:Y:S01]  /*25f0*/  SYNCS.PHASECHK.TRANS64.TRYWAIT P0, [UR8+0x2c0], R2 ;  /* 0x0002c002ff0075a7 */ /* 0x0003220008001108 */
[----:B------:R-:W-:Y:S01]  /*2600*/  ULEA UR8, UR17, UR4, 0x9 ;  /* 0x0000000411087291 */ /* 0x000fe2000f8e48ff */
[----:B------:R-:W-:Y:S01]  /*2610*/  UMOV UR18, 0x0 ;  /* 0x0000000000127882 */ /* 0x000fe20000000000 */
[----:B------:R-:W-:-:S02]  /*2620*/  UMOV UR19, 0x10000000 ;  /* 0x1000000000137882 */ /* 0x000fc40000000000 */
[----:B------:R-:W-:Y:S01]  /*2630*/  UIADD3 UR8, UPT, UPT, UR8, 0x2d800, URZ ;  /* 0x0002d80008087890 */ /* 0x000fe2000fffe0ff */
[----:B------:R2:W-:Y:S01]  /*2640*/  UTMALDG.3D.2CTA [UR32], [UR28], desc[UR18] ;  /* 0x000012201c0075b4 */ /* 0x0005e20008211000 */
[----:B------:R-:W-:Y:S01]  /*2650*/  UMOV UR10, UR34 ;  /* 0x00000022000a7c82 */ /* 0x000fe20008000000 */
[----:B------:R-:W-:Y:S01]  /*2660*/  UMOV UR12, UR36 ;  /* 0x00000024000c7c82 */ /* 0x000fe20008000000 */
[----:B------:R-:W-:Y:S01]  /*2670*/  UMOV UR9, UR33 ;  /* 0x0000002100097c82 */ /* 0x000fe20008000000 */
[----:B------:R-:W-:Y:S01]  /*2680*/  UMOV UR23, UR5 ;  /* 0x0000000500177c82 */ /* 0x000fe20008000000 */
[----:B------:R-:W-:-:S03]  /*2690*/  UMOV UR17, UR13 ;  /* 0x0000000d00117c82 */ /* 0x000fc60008000000 */
[----:B------:R1:W-:Y:S01]  /*26a0*/  UTMALDG.3D.2CTA [UR8], [UR26], desc[UR18] ;  /* 0x000012081a0075b4 */ /* 0x0003e20008211000 */
[----:B--2---:R-:W-:Y:S01]  /*26b0*/  UIADD3 UR34, UPT, UPT, UR34, 0x20, URZ ;  /* 0x0000002022227890 */ /* 0x004fe2000fffe0ff */
[----:B------:R-:W-:Y:S11]  /*26c0*/  BRA.U UP2, `(.L_x_32) ;  /* 0xfffffffd024c7547 */ /* 0x000ff6000b83ffff */
.L_x_26:
[----:B-1----:R-:W-:Y:S01]  /*26d0*/  ULEA UR8, UR13, UR4, 0x3 ;  /* 0x000000040d087291 */ /* 0x002fe2000f8e18ff */
[----:B------:R-:W-:Y:S01]  /*26e0*/  SHF.L.U32 R2, R15, 0x1f, RZ ;  /* 0x0000001f0f027819 */ /* 0x000fe200000006ff */
[----:B------:R-:W-:Y:S01]  /*26f0*/  @!P1 SYNCS.ARRIVE.TRANS64.A1T0 RZ, [UR4+0x598], RZ ;  /* 0x000598ffffff99a7 */ /* 0x000fe20008100004 */
[----:B------:R-:W-:-:S06]  /*2700*/  UISETP.GT.AND UP0, UPT, UR22, UR21, UPT ;  /* 0x000000151600728c */ /* 0x000fcc000bf04270 */
[----:B--2-4-:R1:W2:Y:S03]  /*2710*/  SYNCS.PHASECHK.TRANS64.TRYWAIT P0, [UR8+0x2c0], R2 ;  /* 0x0002c002ff0075a7 */ /* 0x0142a60008001108 */
[----:B------:R-:W-:Y:S05]  /*2720*/  BRA.U !UP0, `(.L_x_33) ;  /* 0x0000000108c07547 */ /* 0x000fea000b800000 */
[----:B------:R-:W-:Y:S01]  /*2730*/  UIADD3 UR26, UPT, UPT, UR14, UR23, URZ ;  /* 0x000000170e1a7290 */ /* 0x000fe2000fffe0ff */
[----:B------:R-:W-:-:S11]  /*2740*/  UMOV UR27, UR13 ;  /* 0x0000000d001b7c82 */ /* 0x000fd60008000000 */
.L_x_39:
[----:B------:R-:W-:Y:S01]  /*2750*/  ULEA UR17, UR27, UR4, 0x3 ;  /* 0x000000041b117291 */ /* 0x000fe2000f8e18ff */
[----:B--2---:R-:W-:Y:S01]  /*2760*/  @P5 MOV R3, 0x1400 ;  /* 0x0000140000035802 */ /* 0x004fe20000000f00 */
[----:B-12---:R-:W-:Y:S10]  /*2770*/  @P0 BRA `(.L_x_34) ;  /* 0x00000000000c0947 */ /* 0x006ff40003800000 */
[----:B------:R-:W-:-:S04]  /*2780*/  SHF.L.U32 R4, R15, 0x1f, RZ ;  /* 0x0000001f0f047819 */ /* 0x000fc800000006ff */
[----:B------:R-:W2:Y:S02]  /*2790*/  SYNCS.PHASECHK.TRANS64.TRYWAIT P0, [UR17+0x2c0], R4 ;  /* 0x0002c004ff0075a7 */ /* 0x000ea40008001111 */
[----:B--2---:R-:W-:Y:S05]  /*27a0*/  @!P0 BRA `(.L_x_35) ;  /* 0x00000048004c8947 */ /* 0x004fea0003800000 */
.L_x_34:
[----:B------:R2:W-:Y:S01]  /*27b0*/  @P5 SYNCS.ARRIVE.TRANS64 RZ, [UR17], R3 ;  /* 0x00000003ffff59a7 */ /* 0x0005e20008000011 */
[----:B------:R-:W-:-:S04]  /*27c0*/  ULOP3.LUT UR8, UR7, 0x2, URZ, 0xfc, !UPT ;  /* 0x0000000207087892 */ /* 0x000fc8000f8efcff */
[----:B------:R-:W-:-:S09]  /*27d0*/  UISETP.NE.AND UP0, UPT, UR8, 0x2, UPT ;  /* 0x000000020800788c */ /* 0x000fd2000bf05270 */
[----:B------:R-:W-:Y:S05]  /*27e0*/  BRA.U UP0, `(.L_x_36) ;  /* 0x0000000100047547 */ /* 0x000fea000b800000 */
[----:B------:R-:W-:Y:S05]  /*27f0*/  BPT.TRAP 0x1 ;  /* 0x000000040000795c */ /* 0x000fea0000300000 */
.L_x_36:
[----:B------:R-:W-:Y:S04]  /*2800*/  BSSY.RECONVERGENT B0, `(.L_x_37) ;  /* 0x0000003000007945 */ /* 0x000fe80003800200 */
[----:B------:R-:W-:Y:S05]  /*2810*/  @!P4 BRA `(.L_x_38) ;  /* 0x000000000004c947 */ /* 0x000fea0003800000 */
[----:B------:R-:W-:Y:S05]  /*2820*/  BPT.TRAP 0x1 ;  /* 0x000000040000795c */ /* 0x000fea0000300000 */
.L_x_38:
[----:B------:R-:W-:Y:S05]  /*2830*/  BSYNC.RECONVERGENT B0 ;  /* 0x0000000000007941 */ /* 0x000fea0003800200 */
.L_x_37:
        /* <DEDUP_REMOVED lines=9> */
[----:B------:R-:W-:Y:S02]  /*28d0*/  USHF.L.U32 UR18, UR23, 0x5, URZ ;  /* 0x0000000517127899 */ /* 0x000fe400080006ff */
[----:B------:R-:W-:Y:S01]  /*28e0*/  ULOP3.LUT UR17, UR17, 0xfefffff8, URZ, 0xc0, !UPT ;  /* 0xfefffff811117892 */ /* 0x000fe2000f8ec0ff */
[----:B-1----:R-:W-:Y:S01]  /*28f0*/  SHF.L.U32 R2, R15, 0x1f, RZ ;  /* 0x0000001f0f027819 */ /* 0x002fe200000006ff */
[----:B------:R-:W-:Y:S02]  /*2900*/  UIADD3 UR16, UPT, UPT, UR16, 0x1800, URZ ;  /* 0x0000180010107890 */ /* 0x000fe4000fffe0ff */
[----:B------:R-:W-:Y:S01]  /*2910*/  UIADD3.X UR33, UPT, UPT, URZ, UR25, URZ, UP1, !UPT ;  /* 0x00000019ff217290 */ /* 0x000fe20008ffe4ff */
[----:B------:R4:W1:Y:S01]  /*2920*/  SYNCS.PHASECHK.TRANS64.TRYWAIT P0, [UR8+0x2c0], R2 ;  /* 0x0002c002ff0075a7 */ /* 0x0008620008001108 */
[----:B------:R-:W-:-:S02]  /*2930*/  ULEA UR8, UR27, UR4, 0x9 ;  /* 0x000000041b087291 */ /* 0x000fc4000f8e48ff */
[----:B------:R-:W-:Y:S02]  /*2940*/  UIADD3.X UR31, UPT, UPT, URZ, UR25, URZ, UP0, !UPT ;  /* 0x00000019ff1f7290 */ /* 0x000fe400087fe4ff */
[----:B------:R-:W-:Y:S01]  /*2950*/  UIADD3 UR8, UPT, UPT, UR8, 0x2d800, URZ ;  /* 0x0002d80008087890 */ /* 0x000fe2000fffe0ff */
[----:B------:R-:W-:Y:S01]  /*2960*/  UMOV UR28, 0x0 ;  /* 0x00000000001c7882 */ /* 0x000fe20000000000 */
[----:B------:R-:W-:Y:S01]  /*2970*/  UMOV UR29, 0x10000000 ;  /* 0x10000000001d7882 */ /* 0x000fe20000000000 */
[----:B------:R-:W-:Y:S01]  /*2980*/  UMOV UR19, UR35 ;  /* 0x0000002300137c82 */ /* 0x000fe20008000000 */
[----:B------:R-:W-:Y:S01]  /*2990*/  UMOV UR20, UR36 ;  /* 0x0000002400147c82 */ /* 0x000fe20008000000 */
[----:B------:R-:W-:Y:S01]  /*29a0*/  UMOV UR12, UR36 ;  /* 0x00000024000c7c82 */ /* 0x000fe20008000000 */
[----:B------:R-:W-:Y:S01]  /*29b0*/  UMOV UR9, UR17 ;  /* 0x0000001100097c82 */ /* 0x000fe20008000000 */
[----:B------:R-:W-:Y:S01]  /*29c0*/  UMOV UR10, UR18 ;  /* 0x00000012000a7c82 */ /* 0x000fe20008000000 */
[----:B------:R4:W-:Y:S01]  /*29d0*/  UTMALDG.3D.2CTA [UR16], [UR32], desc[UR28] ;  /* 0x00001c10200075b4 */ /* 0x0009e20008211000 */
[----:B------:R-:W-:Y:S01]  /*29e0*/  UIADD3 UR23, UPT, UPT, UR23, 0x1, URZ ;  /* 0x0000000117177890 */ /* 0x000fe2000fffe0ff */
[----:B------:R-:W-:-:S03]  /*29f0*/  UMOV UR27, UR13 ;  /* 0x0000000d001b7c82 */ /* 0x000fc60008000000 */
[----:B------:R-:W-:Y:S01]  /*2a00*/  UISETP.NE.AND UP0, UPT, UR23, UR26, UPT ;  /* 0x0000001a1700728c */ /* 0x000fe2000bf05270 */
[----:B------:R4:W-:Y:S08]  /*2a10*/  UTMALDG.3D.2CTA [UR8], [UR30], desc[UR28] ;  /* 0x00001c081e0075b4 */ /* 0x0009f00008211000 */
[----:B----4-:R-:W-:Y:S05]  /*2a20*/  BRA.U UP0, `(.L_x_39) ;  /* 0xfffffffd00487547 */ /* 0x010fea000b83ffff */
.L_x_33:
[C---:B-1----:R-:W-:Y:S01]  /*2a30*/  LEA R2, R14.reuse, UR4, 0x3 ;  /* 0x000000040e027c11 */ /* 0x042fe2000f8e18ff */
[----:B------:R-:W-:Y:S01]  /*2a40*/  NOP ;  /* 0x0000000000007918 */ /* 0x000fe20000000000 */
[----:B--2---:R-:W-:Y:S02]  /*2a50*/  SHF.L.U32 R3, R13, 0x1f, RZ ;  /* 0x0000001f0d037819 */ /* 0x004fe400000006ff */
[----:B------:R-:W-:Y:S02]  /*2a60*/  LEA R4, R14, UR4, 0x4 ;  /* 0x000000040e047c11 */ /* 0x000fe4000f8e20ff */
[----:B------:R-:W1:Y:S02]  /*2a70*/  SYNCS.PHASECHK.TRANS64.TRYWAIT P0, [R2+URZ+0x5a0], R3 ;  /* 0x0005a003020075a7 */ /* 0x000e6400080011ff */
[----:B-1----:R-:W-:Y:S05]  /*2a80*/  @!P0 BRA `(.L_x_40) ;  /* 0x0000004400ac8947 */ /* 0x002fea0003800000 */
.L_x_122:
[----:B------:R-:W2:Y:S01]  /*2a90*/  LDS.128 R4, [R4+0x630] ;  /* 0x0006300004047984 */ /* 0x000ea20000000c00 */
[----:B------:R-:W-:Y:S01]  /*2aa0*/  ISETP.GE.AND P0, PT, R26, 0x1, PT ;  /* 0x000000011a00780c */ /* 0x000fe20003f06270 */
[----:B-1----:R-:W-:Y:S01]  /*2ab0*/  VIADD R2, R2, 0x5b0 ;  /* 0x000005b002027836 */ /* 0x002fe20000000000 */
[----:B------:R-:W-:Y:S01]  /*2ac0*/  @!PT LDS RZ, [RZ] ;  /* 0x00000000fffff984 */ /* 0x000fe20000000800 */
[----:B------:R-:W-:Y:S01]  /*2ad0*/  @!PT LDS RZ, [RZ] ;  /* 0x00000000fffff984 */ /* 0x000fe20000000800 */
[----:B------:R-:W-:Y:S01]  /*2ae0*/  @!PT LDS RZ, [RZ] ;  /* 0x00000000fffff984 */ /* 0x000fe20000000800 */
[----:B------:R-:W-:Y:S01]  /*2af0*/  @!PT LDS RZ, [RZ] ;  /* 0x00000000fffff984 */ /* 0x000fe20000000800 */
[----:B------:R1:W-:Y:S06]  /*2b00*/  MEMBAR.ALL.CTA ;  /* 0x0000000000007992 */ /* 0x0003ec0000008000 */
[----:B-1----:R-:W1:Y:S01]  /*2b10*/  FENCE.VIEW.ASYNC.S ;  /* 0x00000000000073c6 */ /* 0x002e620000000000 */
[----:B------:R-:W-:-:S04]  /*2b20*/  PRMT R2, RZ, 0x654, R2 ;  /* 0x00000654ff027816 */ /* 0x000fc80000000002 */
[----:B-1----:R1:W-:Y:S01]  /*2b30*/  SYNCS.ARRIVE.TRANS64.RED.A1T0 RZ, [R2+URZ], RZ ;  /* 0x000000ff02ff79a7 */ /* 0x0023e200081004ff */
[----:B--2---:R-:W-:-:S13]  /*2b40*/  LOP3.LUT P2, RZ, R6, 0x1, RZ, 0xc0, !PT ;  /* 0x0000000106ff7812 */ /* 0x004fda000784c0ff */
[----:B------:R-:W-:Y:S01]  /*2b50*/  @P2 SHF.R.U32.HI R3, RZ, 0x10, R5 ;  /* 0x00000010ff032819 */ /* 0x000fe20000011605 */
[----:B------:R-:W-:Y:S01]  /*2b60*/  VOTEU.ANY UP0, P2 ;  /* 0x0000000000ff7886 */ /* 0x000fe20001000100 */
[----:B------:R-:W-:Y:S02]  /*2b70*/  @P2 MOV R10, R4 ;  /* 0x00000004000a2202 */ /* 0x000fe40000000f00 */
[----:B------:R-:W-:Y:S02]  /*2b80*/  @P2 R2UR.BROADCAST UR8, R3 ;  /* 0x00000000030822ca */ /* 0x000fe400008e0000 */
[----:B------:R-:W-:-:S11]  /*2b90*/  @P2 LOP3.LUT R9, R5, 0xffff, RZ, 0xc0, !PT ;  /* 0x0000ffff05092812 */ /* 0x000fd600078ec0ff */
[----:B------:R-:W-:Y:S01]  /*2ba0*/  @UP0 UMOV UR36, UR8 ;  /* 0x0000000800240c82 */ /* 0x000fe20008000000 */
[----:B-1----:R-:W-:Y:S05]  /*2bb0*/  @!P0 BRA `(.L_x_41) ;  /* 0x0000000000b88947 */ /* 0x002fea0003800000 */
[----:B------:R-:W3:Y:S01]  /*2bc0*/  LDC.64 R4, c[0x0][0xb18] ;  /* 0x0002c600ff047b82 */ /* 0x000ee20000000a00 */
[----:B------:R-:W-:-:S07]  /*2bd0*/  ISETP.NE.AND P3, PT, R26, 0x1, PT ;  /* 0x000000011a00780c */ /* 0x000fce0003f65270 */
[----:B------:R-:W1:Y:S08]  /*2be0*/  LDC.64 R6, c[0x0][0xb10] ;  /* 0x0002c400ff067b82 */ /* 0x000e700000000a00 */
[----:B------:R-:W2:Y:S08]  /*2bf0*/  LDC R18, c[0x0][0xb20] ;  /* 0x0002c800ff127b82 */ /* 0x000eb00000000800 */
[----:B------:R-:W4:Y:S01]  /*2c00*/  LDC R19, c[0x0][0xb0c] ;  /* 0x0002c300ff137b82 */ /* 0x000f220000000800 */
[----:B---3--:R-:W-:Y:S01]  /*2c10*/  IMAD.HI.U32 R21, R0, R5, RZ ;  /* 0x0000000500157227 */ /* 0x008fe200078e00ff */
[----:B------:R-:W-:-:S03]  /*2c20*/  ISETP.NE.AND P0, PT, R4, 0x1, PT ;  /* 0x000000010400780c */ /* 0x000fc60003f05270 */
[----:B------:R-:W-:-:S03]  /*2c30*/  IMAD.HI.U32 R5, R9, R5, RZ ;  /* 0x0000000509057227 */ /* 0x000fc600078e00ff */
[----:B------:R-:W3:Y:S01]  /*2c40*/  LDC.64 R2, c[0x0][0xb28] ;  /* 0x0002ca00ff027b82 */ /* 0x000ee20000000a00 */
[----:B-1----:R-:W-:-:S04]  /*2c50*/  IMAD.HI.U32 R22, R8, R6, RZ ;  /* 0x0000000608167227 */ /* 0x002fc800078e00ff */
[----:B------:R-:W-:Y:S01]  /*2c60*/  IMAD.HI.U32 R23, R10, R6, RZ ;  /* 0x000000060a177227 */ /* 0x000fe200078e00ff */
[----:B------:R-:W-:Y:S02]  /*2c70*/  SHF.R.U32.HI R22, RZ, R7, R22 ;  /* 0x00000007ff167219 */ /* 0x000fe40000011616 */
[-C--:B--2---:R-:W-:Y:S02]  /*2c80*/  SHF.R.U32.HI R21, RZ, R18.reuse, R21 ;  /* 0x00000012ff157219 */ /* 0x084fe40000011615 */
[----:B------:R-:W-:Y:S02]  /*2c90*/  SHF.R.U32.HI R5, RZ, R18, R5 ;  /* 0x00000012ff057219 */ /* 0x000fe40000011605 */
[----:B------:R-:W-:Y:S02]  /*2ca0*/  SEL R21, R0, R21, !P0 ;  /* 0x0000001500157207 */ /* 0x000fe40004000000 */
[----:B------:R-:W-:Y:S02]  /*2cb0*/  SHF.R.U32.HI R23, RZ, R7, R23 ;  /* 0x00000007ff177219 */ /* 0x000fe40000011617 */
[----:B----4-:R-:W-:-:S02]  /*2cc0*/  ISETP.NE.AND P1, PT, R19, 0x1, PT ;  /* 0x000000011300780c */ /* 0x010fc40003f25270 */
[----:B------:R-:W-:Y:S02]  /*2cd0*/  SEL R5, R9, R5, !P0 ;  /* 0x0000000509057207 */ /* 0x000fe40004000000 */
[----:B------:R-:W-:Y:S02]  /*2ce0*/  SEL R22, R8, R22, !P1 ;  /* 0x0000001608167207 */ /* 0x000fe40004800000 */
[----:B------:R-:W-:Y:S01]  /*2cf0*/  SEL R23, R10, R23, !P1 ;  /* 0x000000170a177207 */ /* 0x000fe20004800000 */
[----:B---3--:R-:W-:-:S04]  /*2d00*/  IMAD.HI.U32 R20, R21, R2, RZ ;  /* 0x0000000215147227 */ /* 0x008fc800078e00ff */
        /* <DEDUP_REMOVED lines=10> */
[----:B------:R-:W-:-:S04]  /*2db0*/  @!P0 IMAD.HI.U32 R7, R23, R2, RZ ;  /* 0x0000000217078227 */ /* 0x000fc800078e00ff */
[----:B------:R-:W-:Y:S01]  /*2dc0*/  IMAD.MOV R2, RZ, RZ, -R6 ;  /* 0x000000ffff027224 */ /* 0x000fe200078e0a06 */
[----:B------:R-:W-:Y:S02]  /*2dd0*/  @!P0 SHF.R.U32.HI R3, RZ, R3, R7 ;  /* 0x00000003ff038219 */ /* 0x000fe40000011607 */
[----:B------:R-:W-:Y:S01]  /*2de0*/  IADD3 R7, PT, PT, -R5, RZ, RZ ;  /* 0x000000ff05077210 */ /* 0x000fe20007ffe1ff */
[----:B------:R-:W-:Y:S01]  /*2df0*/  IMAD R2, R26, R2, R5 ;  /* 0x000000021a027224 */ /* 0x000fe200078e0205 */
        /* <DEDUP_REMOVED lines=10> */
.L_x_41:
[----:B------:R-:W1:Y:S02]  /*2ea0*/  LDCU UR8, c[0x0][0xb30] ;  /* 0x00016600ff0877ac */ /* 0x000e640008000800 */
[----:B-1----:R-:W-:-:S09]  /*2eb0*/  UISETP.NE.AND UP0, UPT, UR8, 0x1, UPT ;  /* 0x000000010800788c */ /* 0x002fd2000bf05270 */
[----:B------:R-:W-:Y:S05]  /*2ec0*/  BRA.U UP0, `(.L_x_42) ;  /* 0x0000000100407547 */ /* 0x000fea000b800000 */
[----:B------:R-:W1:Y:S08]  /*2ed0*/  LDC.64 R4, c[0x0][0xb10] ;  /* 0x0002c400ff047b82 */ /* 0x000e700000000a00 */
[----:B------:R-:W2:Y:S08]  /*2ee0*/  LDC.64 R2, c[0x0][0xb18] ;  /* 0x0002c600ff027b82 */ /* 0x000eb00000000a00 */
[----:B------:R-:W4:Y:S08]  /*2ef0*/  LDC R6, c[0x0][0xb20] ;  /* 0x0002c800ff067b82 */ /* 0x000f300000000800 */
[----:B------:R-:W3:Y:S01]  /*2f00*/  LDC R7, c[0x0][0xb0c] ;  /* 0x0002c300ff077b82 */ /* 0x000ee20000000800 */
[----:B-1----:R-:W-:-:S05]  /*2f10*/  IMAD.HI.U32 R4, R10, R4, RZ ;  /* 0x000000040a047227 */ /* 0x002fca00078e00ff */
[----:B------:R-:W-:Y:S01]  /*2f20*/  SHF.R.U32.HI R4, RZ, R5, R4 ;  /* 0x00000005ff047219 */ /* 0x000fe20000011604 */
[----:B--2---:R-:W-:Y:S01]  /*2f30*/  IMAD.HI.U32 R3, R9, R3, RZ ;  /* 0x0000000309037227 */ /* 0x004fe200078e00ff */
[----:B------:R-:W-:-:S04]  /*2f40*/  ISETP.NE.AND P0, PT, R2, 0x1, PT ;  /* 0x000000010200780c */ /* 0x000fc80003f05270 */
[----:B----4-:R-:W-:-:S04]  /*2f50*/  SHF.R.U32.HI R3, RZ, R6, R3 ;  /* 0x00000006ff037219 */ /* 0x010fc80000011603 */
[----:B------:R-:W-:Y:S02]  /*2f60*/  SEL R3, R9, R3, !P0 ;  /* 0x0000000309037207 */ /* 0x000fe40004000000 */
[----:B---3--:R-:W-:-:S04]  /*2f70*/  ISETP.NE.AND P1, PT, R7, 0x1, PT ;  /* 0x000000010700780c */ /* 0x008fc80003f25270 */
[----:B------:R-:W-:-:S05]  /*2f80*/  SEL R4, R10, R4, !P1 ;  /* 0x000000040a047207 */ /* 0x000fca0004800000 */
[----:B------:R-:W-:Y:S02]  /*2f90*/  IMAD.IADD R5, R3, 0x1, -R4 ;  /* 0x0000000103057824 */ /* 0x000fe400078e0a04 */
[----:B------:R-:W-:Y:S02]  /*2fa0*/  IMAD.IADD R3, R4, 0x1, -R3 ;  /* 0x0000000104037824 */ /* 0x000fe400078e0a03 */
[----:B------:R-:W-:Y:S02]  /*2fb0*/  IMAD R10, R5, R7, R10 ;  /* 0x00000007050a7224 */ /* 0x000fe400078e020a */
[----:B------:R-:W-:-:S07]  /*2fc0*/  IMAD R9, R3, R2, R9 ;  /* 0x0000000203097224 */ /* 0x000fce00078e0209 */
.L_x_42:
[----:B------:R-:W-:Y:S01]  /*2fd0*/  VIADD R14, R14, 0x1 ;  /* 0x000000010e0e7836 */ /* 0x000fe20000000000 */
[----:B------:R-:W-:Y:S01]  /*2fe0*/  PLOP3.LUT P1, PT, PT, PT, PT, 0x80, 0x8 ;  /* 0x000000000008781c */ /* 0x000fe20003f2f070 */
[----:B------:R-:W-:Y:S02]  /*2ff0*/  IMAD.IADD R59, R10, 0x1, R58 ;  /* 0x000000010a3b7824 */ /* 0x000fe400078e023a */
[----:B------:R-:W-:Y:S01]  /*3000*/  IMAD.IADD R60, R9, 0x1, R47 ;  /* 0x00000001093c7824 */ /* 0x000fe200078e022f */
[----:B------:R-:W-:-:S04]  /*3010*/  ISETP.NE.AND P0, PT, R14, 0x2, PT ;  /* 0x000000020e00780c */ /* 0x000fc80003f05270 */
[----:B------:R-:W-:Y:S02]  /*3020*/  SEL R2, RZ, 0x1, P0 ;  /* 0x00000001ff027807 */ /* 0x000fe40000000000 */
[----:B------:R-:W-:Y:S02]  /*3030*/  SEL R14, R14, RZ, P0 ;  /* 0x000000ff0e0e7207 */ /* 0x000fe40000000000 */
[----:B------:R-:W-:Y:S01]  /*3040*/  LOP3.LUT R13, R13, R2, RZ, 0x3c, !PT ;  /* 0x000000020d0d7212 */ /* 0x000fe200078e3cff */
[----:B------:R-:W-:Y:S05]  /*3050*/  @P2 BRA `(.L_x_43) ;  /* 0xfffffff000582947 */ /* 0x000fea000383ffff */
[----:B---3--:R-:W-:Y:S01]  /*3060*/  HFMA2 R0, -RZ, RZ, 0, 0 ;  /* 0x00000000ff007431 */ /* 0x008fe200000001ff */
[----:B------:R-:W-:-:S12]  /*3070*/  UIADD3 UR4, UPT, UPT, UR4, 0x2c0, URZ ;  /* 0x000002c004047890 */ /* 0x000fd8000fffe0ff */
.L_x_52:
[----:B------:R-:W-:Y:S01]  /*3080*/  ULEA UR5, UR13, UR4, 0x3 ;  /* 0x000000040d057291 */ /* 0x000fe2000f8e18ff */
[----:B------:R-:W-:-:S08]  /*3090*/  SHF.L.U32 R3, R15, 0x1f, RZ ;  /* 0x0000001f0f037819 */ /* 0x000fd000000006ff */
[----:B-1----:R-:W1:Y:S02]  /*30a0*/  SYNCS.PHASECHK.TRANS64.TRYWAIT P0, [UR5], R3 ;  /* 0x00000003ff0075a7 */ /* 0x002e640008001105 */
[----:B-1----:R-:W-:Y:S05]  /*30b0*/  @!P0 BRA `(.L_x_44) ;  /* 0x0000004000348947 */ /* 0x002fea0003800000 */
.L_x_124:
[----:B------:R-:W-:-:S04]  /*30c0*/  UIADD3 UR6, UPT, UPT, UR13, 0x1, URZ ;  /* 0x000000010d067890 */ /* 0x000fc8000fffe0ff */
[----:B------:R-:W-:-:S04]  /*30d0*/  UISETP.NE.AND UP0, UPT, UR6, 0x58, UPT ;  /* 0x000000580600788c */ /* 0x000fc8000bf05270 */
[----:B------:R-:W-:Y:S02]  /*30e0*/  USEL UR7, URZ, 0x1, UP0 ;  /* 0x00000001ff077887 */ /* 0x000fe40008000000 */
[----:B------:R-:W-:-:S04]  /*30f0*/  USEL UR6, UR6, URZ, UP0 ;  /* 0x000000ff06067287 */ /* 0x000fc80008000000 */
[----:B------:R-:W-:Y:S01]  /*3100*/  ULEA UR5, UR6, UR4, 0x3 ;  /* 0x0000000406057291 */ /* 0x000fe2000f8e18ff */
[----:B-1----:R-:W-:-:S04]  /*3110*/  LOP3.LUT R3, R15, UR7, RZ, 0x3c, !PT ;  /* 0x000000070f037c12 */ /* 0x002fc8000f8e3cff */
[----:B------:R-:W-:-:S04]  /*3120*/  SHF.L.U32 R4, R3, 0x1f, RZ ;  /* 0x0000001f03047819 */ /* 0x000fc800000006ff */
[----:B------:R-:W1:Y:S02]  /*3130*/  SYNCS.PHASECHK.TRANS64.TRYWAIT P0, [UR5], R4 ;  /* 0x00000004ff0075a7 */ /* 0x000e640008001105 */
[----:B-1----:R-:W-:Y:S05]  /*3140*/  @!P0 BRA `(.L_x_45) ;  /* 0x0000004000288947 */ /* 0x002fea0003800000 */
.L_x_126:
[----:B------:R-:W-:-:S04]  /*3150*/  UIADD3 UR6, UPT, UPT, UR6, 0x1, URZ ;  /* 0x0000000106067890 */ /* 0x000fc8000fffe0ff */
[----:B------:R-:W-:-:S04]  /*3160*/  UISETP.NE.AND UP0, UPT, UR6, 0x58, UPT ;  /* 0x000000580600788c */ /* 0x000fc8000bf05270 */
[----:B------:R-:W-:Y:S02]  /*3170*/  USEL UR7, URZ, 0x1, UP0 ;  /* 0x00000001ff077887 */ /* 0x000fe40008000000 */
[----:B------:R-:W-:-:S04]  /*3180*/  USEL UR6, UR6, URZ, UP0 ;  /* 0x000000ff06067287 */ /* 0x000fc80008000000 */
[----:B------:R-:W-:Y:S01]  /*3190*/  ULEA UR5, UR6, UR4, 0x3 ;  /* 0x0000000406057291 */ /* 0x000fe2000f8e18ff */
[----:B------:R-:W-:-:S04]  /*31a0*/  LOP3.LUT R3, R3, UR7, RZ, 0x3c, !PT ;  /* 0x0000000703037c12 */ /* 0x000fc8000f8e3cff */
[----:B-1----:R-:W-:-:S04]  /*31b0*/  SHF.L.U32 R4, R3, 0x1f, RZ ;  /* 0x0000001f03047819 */ /* 0x002fc800000006ff */
[----:B------:R-:W1:Y:S02]  /*31c0*/  SYNCS.PHASECHK.TRANS64.TRYWAIT P0, [UR5], R4 ;  /* 0x00000004ff0075a7 */ /* 0x000e640008001105 */
[----:B-1----:R-:W-:Y:S05]  /*31d0*/  @!P0 BRA `(.L_x_46) ;  /* 0x00000040001c8947 */ /* 0x002fea0003800000 */
.L_x_128:
        /* <DEDUP_REMOVED lines=9> */
.L_x_130:
        /* <DEDUP_REMOVED lines=9> */
.L_x_132:
        /* <DEDUP_REMOVED lines=9> */
.L_x_134:
        /* <DEDUP_REMOVED lines=9> */
.L_x_136:
        /* <DEDUP_REMOVED lines=9> */
.L_x_138:
[----:B------:R-:W-:Y:S01]  /*34b0*/  VIADD R0, R0, 0x8 ;  /* 0x0000000800007836 */ /* 0x000fe20000000000 */
[----:B------:R-:W-:-:S04]  /*34c0*/  UIADD3 UR13, UPT, UPT, UR6, 0x1, URZ ;  /* 0x00000001060d7890 */ /* 0x000fc8000fffe0ff */
[----:B------:R-:W-:Y:S01]  /*34d0*/  ISETP.NE.AND P0, PT, R0, 0x58, PT ;  /* 0x000000580000780c */ /* 0x000fe20003f05270 */
[----:B------:R-:W-:-:S04]  /*34e0*/  UISETP.NE.AND UP0, UPT, UR13, 0x58, UPT ;  /* 0x000000580d00788c */ /* 0x000fc8000bf05270 */
[----:B------:R-:W-:Y:S02]  /*34f0*/  USEL UR7, URZ, 0x1, UP0 ;  /* 0x00000001ff077887 */ /* 0x000fe40008000000 */
[----:B------:R-:W-:-:S04]  /*3500*/  USEL UR13, UR13, URZ, UP0 ;  /* 0x000000ff0d0d7287 */ /* 0x000fc80008000000 */
[----:B------:R-:W-:Y:S02]  /*3510*/  LOP3.LUT R3, R3, UR7, RZ, 0x3c, !PT ;  /* 0x0000000703037c12 */ /* 0x000fe4000f8e3cff */
[----:B------:R-:W-:Y:S06]  /*3520*/  @!P0 EXIT ;  /* 0x000000000000894d */ /* 0x000fec0003800000 */
[----:B------:R-:W-:Y:S01]  /*3530*/  MOV R15, R3 ;  /* 0x00000003000f7202 */ /* 0x000fe20000000f00 */
[----:B------:R-:W-:Y:S06]  /*3540*/  BRA `(.L_x_52) ;  /* 0xfffffff800cc7947 */ /* 0x000fec000383ffff */
.L_x_23:
[----:B------:R-:W-:-:S04]  /*3550*/  UISETP.NE.AND UP1, UPT, UR37, URZ, UPT ;  /* 0x000000ff2500728c */ /* 0x000fc8000bf25270 */
[----:B------:R-:W-:-:S09]  /*3560*/  UISETP.NE.OR UP1, UPT, UR10, 0x1, UP1 ;  /* 0x000000010a00788c */ /* 0x000fd20008f25670 */
[----:B------:R-:W-:Y:S05]  /*3570*/  BRA.U UP1, `(.L_x_53) ;  /* 0x00000005014c7547 */ /* 0x000fea000b800000 */
[----:B------:R-:W-:Y:S01]  /*3580*/  HFMA2 R11, -RZ, RZ, 0, 0 ;  /* 0x00000000ff0b7431 */ /* 0x000fe200000001ff */
[----:B------:R-:W-:Y:S01]  /*3590*/  ISETP.GE.U32.AND P2, PT, R10, 0x2, PT ;  /* 0x000000020a00780c */ /* 0x000fe20003f46070 */
[----:B------:R-:W-:Y:S01]  /*35a0*/  IMAD.MOV.U32 R12, RZ, RZ, 0x1 ;  /* 0x00000001ff0c7424 */ /* 0x000fe200078e00ff */
[----:B------:R-:W-:Y:S01]  /*35b0*/  CS2R R8, SRZ ;  /* 0x0000000000087805 */ /* 0x000fe2000001ff00 */
[----:B------:R-:W-:Y:S01]  /*35c0*/  IMAD.MOV.U32 R3, RZ, RZ, RZ ;  /* 0x000000ffff037224 */ /* 0x000fe200078e00ff */
[----:B------:R-:W-:Y:S01]  /*35d0*/  UMOV UR4, 0x400 ;  /* 0x0000040000047882 */ /* 0x000fe20000000000 */
[----:B------:R-:W-:Y:S01]  /*35e0*/  UMOV UR6, URZ ;  /* 0x000000ff00067c82 */ /* 0x000fe20008000000 */
[----:B------:R-:W-:-:S12]  /*35f0*/  ULEA UR37, UR37, UR4, 0x18 ;  /* 0x0000000425257291 */ /* 0x000fd8000f8ec0ff */
.L_x_57:
[----:B------:R-:W-:Y:S02]  /*3600*/  LEA R0, R3, UR37, 0x3 ;  /* 0x0000002503007c11 */ /* 0x000fe4000f8e18ff */
[----:B------:R-:W-:-:S03]  /*3610*/  SHF.L.U32 R4, R8, 0x1f, RZ ;  /* 0x0000001f08047819 */ /* 0x000fc600000006ff */
[----:B------:R-:W-:Y:S01]  /*3620*/  VIADD R5, R0, 0x610 ;  /* 0x0000061000057836 */ /* 0x000fe20000000000 */
[----:B------:R-:W1:Y:S02]  /*3630*/  SYNCS.PHASECHK.TRANS64.TRYWAIT P0, [R0+URZ+0x600], R4 ;  /* 0x00060004000075a7 */ /* 0x000e6400080011ff */
[----:B-1----:R-:W-:Y:S05]  /*3640*/  @!P0 BRA `(.L_x_54) ;  /* 0x0000003c00908947 */ /* 0x002fea0003800000 */
.L_x_139:
[----:B------:R-:W-:Y:S01]  /*3650*/  ULEA UR5, UR6, UR37, 0x3 ;  /* 0x0000002506057291 */ /* 0x000fe2000f8e18ff */
[----:B-1----:R-:W-:Y:S01]  /*3660*/  PRMT R0, RZ, 0x654, R5 ;  /* 0x00000654ff007816 */ /* 0x002fe20000000005 */
[----:B------:R-:W-:Y:S01]  /*3670*/  @!P2 IMAD.MOV.U32 R4, RZ, RZ, 0x10 ;  /* 0x00000010ff04a424 */ /* 0x000fe200078e00ff */
[----:B------:R-:W-:Y:S01]  /*3680*/  SHF.L.U32 R5, R12, 0x1f, RZ ;  /* 0x0000001f0c057819 */ /* 0x000fe200000006ff */
[----:B------:R-:W-:Y:S01]  /*3690*/  UIADD3 UR4, UPT, UPT, UR5, 0x5a0, URZ ;  /* 0x000005a005047890 */ /* 0x000fe2000fffe0ff */
[----:B------:R1:W-:Y:S05]  /*36a0*/  SYNCS.ARRIVE.TRANS64.RED.A1T0 RZ, [R0+URZ], RZ ;  /* 0x000000ff00ff79a7 */ /* 0x0003ea00081004ff */
[----:B------:R-:W-:Y:S01]  /*36b0*/  IMAD.U32 R6, RZ, RZ, UR4 ;  /* 0x00000004ff067e24 */ /* 0x000fe2000f8e00ff */
[----:B------:R-:W2:Y:S04]  /*36c0*/  SYNCS.PHASECHK.TRANS64.TRYWAIT P0, [UR5+0x5b0], R5 ;  /* 0x0005b005ff0075a7 */ /* 0x000ea80008001105 */
[----:B------:R-:W-:Y:S01]  /*36d0*/  PRMT R6, R10, 0x654, R6 ;  /* 0x000006540a067816 */ /* 0x000fe20000000006 */
[----:B-12---:R-:W-:Y:S06]  /*36e0*/  @!P0 BRA `(.L_x_55) ;  /* 0x0000003c007c8947 */ /* 0x006fec0003800000 */
.L_x_141:
[----:B------:R-:W-:Y:S01]  /*36f0*/  ULEA UR4, UR6, UR37, 0x4 ;  /* 0x0000002506047291 */ /* 0x000fe2000f8e20ff */
[----:B------:R-:W-:Y:S01]  /*3700*/  SEL R2, R6, R2, !P2 ;  /* 0x0000000206027207 */ /* 0x000fe20005000000 */
[----:B------:R-:W-:Y:S01]  /*3710*/  UIADD3 UR5, UPT, UPT, UR5, 0x5a0, URZ ;  /* 0x000005a005057890 */ /* 0x000fe2000fffe0ff */
[----:B-1----:R-:W-:Y:S01]  /*3720*/  LEA R0, R11, UR37, 0x3 ;  /* 0x000000250b007c11 */ /* 0x002fe2000f8e18ff */
[----:B------:R-:W-:Y:S01]  /*3730*/  UIADD3 UR4, UPT, UPT, UR4, 0x630, URZ ;  /* 0x0000063004047890 */ /* 0x000fe2000fffe0ff */
[----:B------:R1:W-:Y:S01]  /*3740*/  @!P2 SYNCS.ARRIVE.TRANS64.RED RZ, [R2+URZ], R4 ;  /* 0x0000000402ffa9a7 */ /* 0x0003e200080004ff */
[----:B------:R-:W-:Y:S01]  /*3750*/  UIADD3 UR6, UPT, UPT, UR6, 0x1, URZ ;  /* 0x0000000106067890 */ /* 0x000fe2000fffe0ff */
[----:B------:R-:W-:-:S03]  /*3760*/  VIADD R3, R3, 0x1 ;  /* 0x0000000103037836 */ /* 0x000fc60000000000 */
[----:B------:R-:W-:Y:S02]  /*3770*/  UISETP.NE.AND UP0, UPT, UR6, 0x2, UPT ;  /* 0x000000020600788c */ /* 0x000fe4000bf05270 */
[----:B------:R-:W-:Y:S01]  /*3780*/  ISETP.NE.AND P0, PT, R3, 0x2, PT ;  /* 0x000000020300780c */ /* 0x000fe20003f05270 */
[----:B------:R-:W-:Y:S06]  /*3790*/  UGETNEXTWORKID.BROADCAST [UR4], [UR5] ;  /* 0x00000000040073ca */ /* 0x000fec0008000100 */
[----:B------:R-:W-:Y:S02]  /*37a0*/  USEL UR4, URZ, 0x1, UP0 ;  /* 0x00000001ff047887 */ /* 0x000fe40008000000 */
[----:B------:R-:W-:-:S04]  /*37b0*/  USEL UR6, UR6, URZ, UP0 ;  /* 0x000000ff06067287 */ /* 0x000fc80008000000 */
[----:B------:R-:W-:Y:S02]  /*37c0*/  LOP3.LUT R12, R12, UR4, RZ, 0x3c, !PT ;  /* 0x000000040c0c7c12 */ /* 0x000fe4000f8e3cff */
[----:B-1----:R-:W-:-:S04]  /*37d0*/  SHF.L.U32 R4, R9, 0x1f, RZ ;  /* 0x0000001f09047819 */ /* 0x002fc800000006ff */
[----:B------:R-:W1:Y:S02]  /*37e0*/  SYNCS.PHASECHK.TRANS64.TRYWAIT P1, [R0+URZ+0x5a0], R4 ;  /* 0x0005a004000075a7 */ /* 0x000e6400080211ff */
[----:B-1----:R-:W-:Y:S05]  /*37f0*/  @!P1 BRA `(.L_x_56) ;  /* 0x0000003c00509947 */ /* 0x002fea0003800000 */
.L_x_142:
[----:B-1----:R-:W-:Y:S01]  /*3800*/  LEA R4, R11, UR37, 0x4 ;  /* 0x000000250b047c11 */ /* 0x002fe2000f8e20ff */
[----:B------:R-:W-:Y:S01]  /*3810*/  VIADD R0, R0, 0x5b0 ;  /* 0x000005b000007836 */ /* 0x000fe20000000000 */
[----:B------:R-:W-:Y:S01]  /*3820*/  SEL R3, R3, RZ, P0 ;  /* 0x000000ff03037207 */ /* 0x000fe20000000000 */
[----:B------:R-:W-:-:S03]  /*3830*/  VIADD R11, R11, 0x1 ;  /* 0x000000010b0b7836 */ /* 0x000fc60000000000 */
[----:B------:R-:W1:Y:S01]  /*3840*/  LDS.128 R4, [R4+0x630] ;  /* 0x0006300004047984 */ /* 0x000e620000000c00 */
[----:B------:R-:W-:Y:S02]  /*3850*/  PRMT R0, RZ, 0x654, R0 ;  /* 0x00000654ff007816 */ /* 0x000fe40000000000 */
[C---:B------:R-:W-:Y:S01]  /*3860*/  ISETP.NE.AND P1, PT, R11.reuse, 0x2, PT ;  /* 0x000000020b00780c */ /* 0x040fe20003f25270 */
[----:B------:R-:W-:Y:S01]  /*3870*/  @!PT LDS RZ, [RZ] ;  /* 0x00000000fffff984 */ /* 0x000fe20000000800 */
[----:B------:R-:W-:Y:S01]  /*3880*/  @!PT LDS RZ, [RZ] ;  /* 0x00000000fffff984 */ /* 0x000fe20000000800 */
[----:B------:R-:W-:Y:S01]  /*3890*/  @!PT LDS RZ, [RZ] ;  /* 0x00000000fffff984 */ /* 0x000fe20000000800 */
[----:B------:R-:W-:Y:S01]  /*38a0*/  @!PT LDS RZ, [RZ] ;  /* 0x00000000fffff984 */ /* 0x000fe20000000800 */
[----:B------:R2:W-:Y:S06]  /*38b0*/  MEMBAR.ALL.CTA ;  /* 0x0000000000007992 */ /* 0x0005ec0000008000 */
[----:B--2---:R-:W2:Y:S01]  /*38c0*/  FENCE.VIEW.ASYNC.S ;  /* 0x00000000000073c6 */ /* 0x004ea20000000000 */
[----:B------:R-:W-:Y:S01]  /*38d0*/  SEL R11, R11, RZ, P1 ;  /* 0x000000ff0b0b7207 */ /* 0x000fe20000800000 */
[----:B--2---:R2:W-:Y:S01]  /*38e0*/  SYNCS.ARRIVE.TRANS64.RED.A1T0 RZ, [R0+URZ], RZ ;  /* 0x000000ff00ff79a7 */ /* 0x0045e200081004ff */
[----:B-1----:R-:W-:-:S02]  /*38f0*/  LOP3.LUT P3, RZ, R6, 0x1, RZ, 0xc0, !PT ;  /* 0x0000000106ff7812 */ /* 0x002fc4000786c0ff */
[----:B------:R-:W-:-:S04]  /*3900*/  SEL R4, RZ, 0x1, P1 ;  /* 0x00000001ff047807 */ /* 0x000fc80000800000 */
[----:B------:R-:W-:Y:S02]  /*3910*/  LOP3.LUT R9, R9, R4, RZ, 0x3c, !PT ;  /* 0x0000000409097212 */ /* 0x000fe400078e3cff */
[----:B--2---:R-:W-:-:S04]  /*3920*/  SEL R0, RZ, 0x1, P0 ;  /* 0x00000001ff007807 */ /* 0x004fc80000000000 */
[----:B------:R-:W-:Y:S01]  /*3930*/  LOP3.LUT R8, R8, R0, RZ, 0x3c, !PT ;  /* 0x0000000008087212 */ /* 0x000fe200078e3cff */
[----:B------:R-:W-:Y:S06]  /*3940*/  @P3 BRA `(.L_x_57) ;  /* 0xfffffffc002c3947 */ /* 0x000fec000383ffff */
[----:B------:R-:W-:Y:S01]  /*3950*/  ULEA UR5, UR6, UR37, 0x3 ;  /* 0x0000002506057291 */ /* 0x000fe2000f8e18ff */
[----:B------:R-:W-:-:S08]  /*3960*/  SHF.L.U32 R2, R12, 0x1f, RZ ;  /* 0x0000001f0c027819 */ /* 0x000fd000000006ff */
[----:B------:R-:W1:Y:S02]  /*3970*/  SYNCS.PHASECHK.TRANS64 P0, [UR5+0x5b0], R2 ;  /* 0x0005b002ff0075a7 */ /* 0x000e640008001005 */
[----:B-1----:R-:W-:Y:S05]  /*3980*/  @P0 BRA `(.L_x_58) ;  /* 0x0000000000080947 */ /* 0x002fea0003800000 */
[----:B------:R-:W1:Y:S02]  /*3990*/  SYNCS.PHASECHK.TRANS64.TRYWAIT P0, [UR5+0x5b0], R2 ;  /* 0x0005b002ff0075a7 */ /* 0x000e640008001105 */
[----:B-1----:R-:W-:Y:S05]  /*39a0*/  @!P0 BRA `(.L_x_59) ;  /* 0x0000003800f88947 */ /* 0x002fea0003800000 */
.L_x_58:
[----:B------:R-:W-:-:S04]  /*39b0*/  UIADD3 UR4, UPT, UPT, UR6, 0x1, URZ ;  /* 0x0000000106047890 */ /* 0x000fc8000fffe0ff */
[----:B------:R-:W-:-:S04]  /*39c0*/  UISETP.NE.AND UP0, UPT, UR4, 0x2, UPT ;  /* 0x000000020400788c */ /* 0x000fc8000bf05270 */
[----:B------:R-:W-:Y:S02]  /*39d0*/  USEL UR7, URZ, 0x1, UP0 ;  /* 0x00000001ff077887 */ /* 0x000fe40008000000 */
[----:B------:R-:W-:-:S04]  /*39e0*/  USEL UR4, UR4, URZ, UP0 ;  /* 0x000000ff04047287 */ /* 0x000fc80008000000 */
[----:B------:R-:W-:Y:S01]  /*39f0*/  ULEA UR4, UR4, UR37, 0x3 ;  /* 0x0000002504047291 */ /* 0x000fe2000f8e18ff */
[----:B-1----:R-:W-:-:S04]  /*3a00*/  LOP3.LUT R2, R12, UR7, RZ, 0x3c, !PT ;  /* 0x000000070c027c12 */ /* 0x002fc8000f8e3cff */
[----:B------:R-:W-:-:S04]  /*3a10*/  SHF.L.U32 R0, R2, 0x1f, RZ ;  /* 0x0000001f02007819 */ /* 0x000fc800000006ff */
[----:B------:R-:W1:Y:S02]  /*3a20*/  SYNCS.PHASECHK.TRANS64 P0, [UR4+0x5b0], R0 ;  /* 0x0005b000ff0075a7 */ /* 0x000e640008001004 */
[----:B-1----:R-:W-:Y:S05]  /*3a30*/  @P0 EXIT ;  /* 0x000000000000094d */ /* 0x002fea0003800000 */
[----:B------:R-:W-:Y:S02]  /*3a40*/  SHF.L.U32 R2, R2, 0x1f, RZ ;  /* 0x0000001f02027819 */ /* 0x000fe400000006ff */
[----:B------:R-:W-:-:S07]  /*3a50*/  MOV R0, UR4 ;  /* 0x0000000400007c02 */ /* 0x000fce0008000f00 */
.L_x_60:
[----:B-1----:R1:W2:Y:S02]  /*3a60*/  SYNCS.PHASECHK.TRANS64.TRYWAIT P0, [R0+URZ+0x5b0], R2 ;  /* 0x0005b002000075a7 */ /* 0x0022a400080011ff */
[----:B--2---:R-:W-:Y:S05]  /*3a70*/  @!P0 NANOSLEEP.SYNCS 0x989680 ;  /* 0x009896800000895d */ /* 0x004fea0003900000 */
[----:B------:R-:W2:Y:S02]  /*3a80*/  @!P0 SYNCS.PHASECHK.TRANS64 P0, [R0+URZ+0x5b0], R2 ;  /* 0x0005b002000085a7 */ /* 0x000ea400080010ff */
[----:B--2---:R-:W-:Y:S05]  /*3a90*/  @P0 EXIT ;  /* 0x000000000000094d */ /* 0x004fea0003800000 */
[----:B------:R-:W-:Y:S05]  /*3aa0*/  BRA `(.L_x_60) ;  /* 0xfffffffc00ec7947 */ /* 0x000fea000383ffff */
.L_x_53:
[----:B------:R-:W-:Y:S05]  /*3ab0*/  BRA.U UP4, `(.L_x_61) ;  /* 0x0000001104847547 */ /* 0x000fea000b800000 */
[----:B------:R-:W-:Y:S01]  /*3ac0*/  UMOV UR6, 0x40 ;  /* 0x0000004000067882 */ /* 0x000fe20000000000 */
[----:B------:R-:W-:Y:S01]  /*3ad0*/  NOP ;  /* 0x0000000000007918 */ /* 0x000fe20000000000 */
[----:B------:R-:W-:Y:S01]  /*3ae0*/  ULEA UR6, UR37, UR6, 0x18 ;  /* 0x0000000625067291 */ /* 0x000fe2000f8ec0ff */
[----:B------:R-:W-:Y:S02]  /*3af0*/  UMOV UR7, 0x400 ;  /* 0x0000040000077882 */ /* 0x000fe40000000000 */
[----:B------:R-:W-:-:S06]  /*3b00*/  ULEA UR37, UR37, UR7, 0x18 ;  /* 0x0000000725257291 */ /* 0x000fcc000f8ec0ff */
[----:B------:R-:W1:Y:S02]  /*3b10*/  LDS.U8 R2, [UR6+0x1c] ;  /* 0x00001c06ff027984 */ /* 0x000e640008000000 */
[----:B-1----:R-:W-:-:S13]  /*3b20*/  ISETP.NE.AND P0, PT, R2, RZ, PT ;  /* 0x000000ff0200720c */ /* 0x002fda0003f05270 */
[----:B------:R-:W-:Y:S05]  /*3b30*/  @P0 BRA `(.L_x_62) ;  /* 0x0000000400080947 */ /* 0x000fea0003800000 */
[----:B------:R-:W-:Y:S02]  /*3b40*/  UISETP.NE.U32.AND UP0, UPT, UR5, 0x1, UPT ;  /* 0x000000010500788c */ /* 0x000fe4000bf05070 */
[----:B------:R-:W-:-:S07]  /*3b50*/  UIADD3 UR8, UPT, UPT, UR6, 0x8, URZ ;  /* 0x0000000806087890 */ /* 0x000fce000fffe0ff */
[----:B------:R-:W-:Y:S05]  /*3b60*/  BRA.U !UP0, `(.L_x_63) ;  /* 0x00000001089c7547 */ /* 0x000fea000b800000 */
[----:B------:R-:W-:Y:S01]  /*3b70*/  ELECT P0, URZ, PT ;  /* 0x0000000000ff782f */ /* 0x000fe20003800000 */
[----:B------:R-:W-:-:S12]  /*3b80*/  BSSY B0, `(.L_x_63) ;  /* 0x0000025000007945 */ /* 0x000fd80003800000 */
[----:B------:R-:W-:Y:S05]  /*3b90*/  @!P0 BRA `(.L_x_64) ;  /* 0x00000000008c8947 */ /* 0x000fea0003800000 */
[----:B------:R-:W-:-:S05]  /*3ba0*/  UMOV UR7, 0x10 ;  /* 0x0000001000077882 */ /* 0x000fca0000000000 */
[----:B------:R-:W-:Y:S04]  /*3bb0*/  DEPBAR.LE SB1, 0x36 ;  /* 0x00009d800000791a */ /* 0x000fe80000000000 */
[----:B------:R-:W1:Y:S02]  /*3bc0*/  UTCATOMSWS.2CTA.FIND_AND_SET.ALIGN UP1, UR7, UR7 ;  /* 0x00000007000775e3 */ /* 0x000e640008220800 */
[----:B-1----:R-:W-:Y:S01]  /*3bd0*/  MOV R10, UR7 ;  /* 0x00000007000a7c02 */ /* 0x002fe20008000f00 */
[----:B------:R-:W-:Y:S06]  /*3be0*/  BRA.U UP1, `(.L_x_65) ;  /* 0x0000000101187547 */ /* 0x000fec000b800000 */
.L_x_66:
[----:B------:R-:W-:Y:S05]  /*3bf0*/  NANOSLEEP 0x64 ;  /* 0x000000640000795d */ /* 0x000fea0003800000 */
[----:B------:R-:W-:-:S05]  /*3c00*/  UMOV UR7, 0x10 ;  /* 0x0000001000077882 */ /* 0x000fca0000000000 */
[----:B------:R-:W-:Y:S04]  /*3c10*/  DEPBAR.LE SB1, 0x36 ;  /* 0x00009d800000791a */ /* 0x000fe80000000000 */
[----:B------:R-:W1:Y:S02]  /*3c20*/  UTCATOMSWS.2CTA.FIND_AND_SET.ALIGN UP1, UR7, UR7 ;  /* 0x00000007000775e3 */ /* 0x000e640008220800 */
[----:B-1----:R-:W-:Y:S01]  /*3c30*/  MOV R10, UR7 ;  /* 0x00000007000a7c02 */ /* 0x002fe20008000f00 */
[----:B------:R-:W-:Y:S05]  /*3c40*/  BRA.U !UP1, `(.L_x_66) ;  /* 0xfffffffd09e87547 */ /* 0x000fea000b83ffff */
.L_x_65:
[----:B------:R-:W1:Y:S01]  /*3c50*/  LDS R5, [UR6+0x10] ;  /* 0x00001006ff057984 */ /* 0x000e620008000800 */
[----:B------:R-:W-:Y:S01]  /*3c60*/  IMAD.U32 R3, RZ, RZ, UR37 ;  /* 0x00000025ff037e24 */ /* 0x000fe2000f8e00ff */
[----:B------:R-:W-:-:S03]  /*3c70*/  MOV R2, UR4 ;  /* 0x0000000400027c02 */ /* 0x000fc60008000f00 */
[----:B------:R-:W-:Y:S01]  /*3c80*/  VIADD R3, R3, 0x650 ;  /* 0x0000065003037836 */ /* 0x000fe20000000000 */
[----:B-1----:R-:W-:-:S04]  /*3c90*/  SHF.L.U32 R5, R5, 0x1f, RZ ;  /* 0x0000001f05057819 */ /* 0x002fc800000006ff */
[----:B------:R-:W1:Y:S02]  /*3ca0*/  SYNCS.PHASECHK.TRANS64.TRYWAIT P0, [UR6+0x8], R5 ;  /* 0x00000805ff0075a7 */ /* 0x000e640008001106 */
[----:B-1----:R-:W-:Y:S05]  /*3cb0*/  @P0 BRA `(.L_x_67) ;  /* 0x0000000000080947 */ /* 0x002fea0003800000 */
[----:B------:R-:W1:Y:S02]  /*3cc0*/  SYNCS.PHASECHK.TRANS64.TRYWAIT P0, [UR6+0x8], R5 ;  /* 0x00000805ff0075a7 */ /* 0x000e640008001106 */
[----:B-1----:R-:W-:Y:S05]  /*3cd0*/  @!P0 BRA `(.L_x_68) ;  /* 0x0000003800448947 */ /* 0x002fea0003800000 */
.L_x_67:
[----:B-1----:R-:W-:Y:S01]  /*3ce0*/  HFMA2 R4, -RZ, RZ, 0, 5.9604644775390625e-08 ;  /* 0x00000001ff047431 */ /* 0x002fe200000001ff */
[----:B------:R-:W-:Y:S01]  /*3cf0*/  UPRMT UR7, UR4, 0x654, UR8 ;  /* 0x0000065404077896 */ /* 0x000fe20008000008 */
[----:B------:R-:W-:Y:S01]  /*3d00*/  IMAD.MOV.U32 R7, RZ, RZ, 0xffff ;  /* 0x0000ffffff077424 */ /* 0x000fe200078e00ff */
[----:B------:R-:W-:Y:S01]  /*3d10*/  PRMT R2, R2, 0x654, R3 ;  /* 0x0000065402027816 */ /* 0x000fe20000000003 */
[----:B------:R-:W-:Y:S02]  /*3d20*/  IMAD.MOV.U32 R5, RZ, RZ, 0x4 ;  /* 0x00000004ff057424 */ /* 0x000fe400078e00ff */
[----:B------:R-:W-:Y:S01]  /*3d30*/  IMAD.SHL.U32 R9, R10, 0x20, RZ ;  /* 0x000000200a097824 */ /* 0x000fe200078e00ff */
[----:B------:R-:W-:Y:S02]  /*3d40*/  MOV R3, UR7 ;  /* 0x0000000700037c02 */ /* 0x000fe40008000f00 */
[-C--:B------:R-:W-:Y:S01]  /*3d50*/  SHF.L.U32 R7, R7, R10.reuse, RZ ;  /* 0x0000000a07077219 */ /* 0x080fe200000006ff */
[----:B------:R1:W-:Y:S01]  /*3d60*/  SYNCS.ARRIVE.TRANS64.RED RZ, [UR7], R5 ;  /* 0x00000005ffff79a7 */ /* 0x0003e20008000407 */
[----:B------:R-:W-:Y:S01]  /*3d70*/  SHF.L.U32 R6, R4, R10, RZ ;  /* 0x0000000a04067219 */ /* 0x000fe200000006ff */
[----:B------:R1:W-:Y:S04]  /*3d80*/  STS [UR37+0x650], R9 ;  /* 0x00065009ff007988 */ /* 0x0003e80008000825 */
[----:B------:R1:W-:Y:S04]  /*3d90*/  STAS [R2.64], R10 ;  /* 0x0000000a02007dbd */ /* 0x0003e8000c0008ff */
[----:B------:R1:W-:Y:S04]  /*3da0*/  ATOMS.OR RZ, [UR6+0x14], R7 ;  /* 0x00001407ffff798c */ /* 0x0003e8000b000006 */
[----:B------:R1:W-:Y:S04]  /*3db0*/  ATOMS.OR RZ, [UR6+0x18], R6 ;  /* 0x00001806ffff798c */ /* 0x0003e8000b000006 */
[----:B------:R1:W-:Y:S02]  /*3dc0*/  ATOMS.XOR RZ, [UR6+0x10], R4 ;  /* 0x00001004ffff798c */ /* 0x0003e4000b800006 */
.L_x_64:
[----:B------:R-:W-:Y:S05]  /*3dd0*/  BSYNC B0 ;  /* 0x0000000000007941 */ /* 0x000fea0003800000 */
.L_x_63:
[----:B------:R-:W-:Y:S05]  /*3de0*/  BRA.U UP0, `(.L_x_69) ;  /* 0x00000001006c7547 */ /* 0x000fea000b800000 */
[----:B------:R-:W-:-:S03]  /*3df0*/  UMOV UR7, 0xffffffff ;  /* 0xffffffff00077882 */ /* 0x000fc60000000000 */
[----:B------:R-:W-:Y:S05]  /*3e00*/  BRA.DIV UR7, `(.L_x_70) ;  /* 0x0000003a07107947 */ /* 0x000fea000b800000 */
[----:B------:R-:W-:-:S13]  /*3e10*/  ELECT P6, URZ, PT ;  /* 0x0000000000ff782f */ /* 0x000fda00038c0000 */
.L_x_146:
[----:B------:R-:W-:Y:S05]  /*3e20*/  @!P6 BRA `(.L_x_69) ;  /* 0x00000000005ce947 */ /* 0x000fea0003800000 */
[----:B-1----:R-:W1:Y:S02]  /*3e30*/  LDS R3, [UR6+0x10] ;  /* 0x00001006ff037984 */ /* 0x002e640008000800 */
[----:B-1----:R-:W-:-:S04]  /*3e40*/  SHF.L.U32 R3, R3, 0x1f, RZ ;  /* 0x0000001f03037819 */ /* 0x002fc800000006ff */
[----:B------:R-:W1:Y:S02]  /*3e50*/  SYNCS.PHASECHK.TRANS64.TRYWAIT P0, [UR6+0x8], R3 ;  /* 0x00000803ff0075a7 */ /* 0x000e640008001106 */
[----:B-1----:R-:W-:Y:S05]  /*3e60*/  @P0 BRA `(.L_x_71) ;  /* 0x0000000000080947 */ /* 0x002fea0003800000 */
[----:B------:R-:W1:Y:S02]  /*3e70*/  SYNCS.PHASECHK.TRANS64.TRYWAIT P0, [UR6+0x8], R3 ;  /* 0x00000803ff0075a7 */ /* 0x000e640008001106 */
[----:B-1----:R-:W-:Y:S05]  /*3e80*/  @!P0 BRA `(.L_x_72) ;  /* 0x0000003800108947 */ /* 0x002fea0003800000 */
.L_x_71:
[----:B------:R-:W2:Y:S01]  /*3e90*/  LDS R5, [UR37+0x650] ;  /* 0x00065025ff057984 */ /* 0x000ea20008000800 */
[----:B-1----:R-:W-:Y:S02]  /*3ea0*/  HFMA2 R2, -RZ, RZ, 0, 5.9604644775390625e-08 ;  /* 0x00000001ff027431 */ /* 0x002fe400000001ff */
[----:B------:R-:W-:Y:S01]  /*3eb0*/  IMAD.MOV.U32 R3, RZ, RZ, 0xffff ;  /* 0x0000ffffff037424 */ /* 0x000fe200078e00ff */
[----:B------:R-:W-:Y:S01]  /*3ec0*/  UPRMT UR7, UR4, 0x654, UR8 ;  /* 0x0000065404077896 */ /* 0x000fe20008000008 */
[----:B--2---:R-:W-:-:S03]  /*3ed0*/  IMAD.SHL.U32 R4, R5, 0x20, RZ ;  /* 0x0000002005047824 */ /* 0x004fc600078e00ff */
[-C--:B------:R-:W-:Y:S02]  /*3ee0*/  SHF.L.U32 R3, R3, R5.reuse, RZ ;  /* 0x0000000503037219 */ /* 0x080fe400000006ff */
[----:B------:R-:W-:Y:S01]  /*3ef0*/  SHF.L.U32 R5, R2, R5, RZ ;  /* 0x0000000502057219 */ /* 0x000fe200000006ff */
[----:B------:R2:W-:Y:S04]  /*3f00*/  STS [UR37+0x650], R4 ;  /* 0x00065004ff007988 */ /* 0x0005e80008000825 */
[----:B------:R2:W-:Y:S04]  /*3f10*/  ATOMS.OR RZ, [UR6+0x14], R3 ;  /* 0x00001403ffff798c */ /* 0x0005e8000b000006 */
[----:B------:R2:W-:Y:S01]  /*3f20*/  ATOMS.OR RZ, [UR6+0x18], R5 ;  /* 0x00001805ffff798c */ /* 0x0005e2000b000006 */
[----:B------:R-:W-:Y:S03]  /*3f30*/  SYNCS.ARRIVE.TRANS64.RED.A1T0 RZ, [UR7], RZ ;  /* 0x000000ffffff79a7 */ /* 0x000fe60008100407 */
[----:B------:R2:W-:Y:S01]  /*3f40*/  ATOMS.XOR RZ, [UR6+0x10], R2 ;  /* 0x00001002ffff798c */ /* 0x0005e2000b800006 */
[----:B------:R-:W-:Y:S05]  /*3f50*/  BRA `(.L_x_69) ;  /* 0x0000000000107947 */ /* 0x000fea0003800000 */
.L_x_62:
[----:B------:R-:W-:-:S05]  /*3f60*/  MOV R2, 0xffffffff ;  /* 0xffffffff00027802 */ /* 0x000fca0000000f00 */
[----:B------:R1:W-:Y:S02]  /*3f70*/  STS [UR37+0x650], R2 ;  /* 0x00065002ff007988 */ /* 0x0003e40008000825 */
[----:B-1----:R-:W-:Y:S02]  /*3f80*/  MOV R2, 0x3fa0 ;  /* 0x00003fa000027802 */ /* 0x002fe40000000f00 */
[----:B-----5:R-:W-:Y:S05]  /*3f90*/  CALL.REL.NOINC `($__internal_1_$__cuda_sm10x_tcgen05_guardrail_trap_phase_invalid_during_alloc) ;  /* 0x0000003c00187944 */ /* 0x020fea0003c00000 */
.L_x_69:
[----:B------:R-:W-:Y:S05]  /*3fa0*/  WARPSYNC.ALL ;  /* 0x0000000000007948 */ /* 0x000fea0003800000 */
[----:B------:R-:W3:Y:S01]  /*3fb0*/  S2UR UR8, SR_CgaCtaId ;  /* 0x00000000000879c3 */ /* 0x000ee20000008800 */
[----:B------:R-:W-:Y:S01]  /*3fc0*/  UMOV UR6, 0x400 ;  /* 0x0000040000067882 */ /* 0x000fe20000000000 */
[----:B------:R-:W-:-:S06]  /*3fd0*/  NOP ;  /* 0x0000000000007918 */ /* 0x000fcc0000000000 */
[----:B------:R-:W-:Y:S06]  /*3fe0*/  BAR.ARV 0x6, 0xa0 ;  /* 0x0182800000007b1d */ /* 0x000fec0000002000 */
[----:B------:R-:W-:Y:S01]  /*3ff0*/  LOP3.LUT R0, R0, 0xffff, RZ, 0xc0, !PT ;  /* 0x0000ffff00007812 */ /* 0x000fe200078ec0ff */
[----:B-1----:R-:W-:Y:S01]  /*4000*/  IMAD.MOV.U32 R10, RZ, RZ, 0x1 ;  /* 0x00000001ff0a7424 */ /* 0x002fe200078e00ff */
[----:B------:R-:W-:Y:S01]  /*4010*/  LOP3.LUT R8, R8, 0xffff, RZ, 0xc0, !PT ;  /* 0x0000ffff08087812 */ /* 0x000fe200078ec0ff */
[----:B------:R-:W-:Y:S01]  /*4020*/  UMOV UR22, URZ ;  /* 0x000000ff00167c82 */ /* 0x000fe20008000000 */
[----:B------:R-:W-:Y:S01]  /*4030*/  R2UR UR12, R0 ;  /* 0x00000000000c72ca */ /* 0x000fe200000e0000 */
[----:B------:R-:W-:Y:S01]  /*4040*/  UMOV UR21, URZ ;  /* 0x000000ff00157c82 */ /* 0x000fe20008000000 */
[----:B------:R-:W-:-:S02]  /*4050*/  R2UR UR13, R8 ;  /* 0x00000000080d72ca */ /* 0x000fc400000e0000 */
[----:B------:R-:W-:Y:S01]  /*4060*/  CS2R R8, SRZ ;  /* 0x0000000000087805 */ /* 0x000fe2000001ff00 */
[----:B------:R-:W-:Y:S02]  /*4070*/  UISETP.NE.AND UP2, UPT, UR5, URZ, UPT ;  /* 0x000000ff0500728c */ /* 0x000fe4000bf45270 */
[----:B---3--:R-:W-:Y:S01]  /*4080*/  ULEA UR8, UR8, UR6, 0x18 ;  /* 0x0000000608087291 */ /* 0x008fe2000f8ec0ff */
[----:B------:R-:W1:Y:S03]  /*4090*/  LDCU UR6, c[0x0][0x38c] ;  /* 0x00007180ff0677ac */ /* 0x000e660008000800 */
[----:B------:R-:W-:Y:S02]  /*40a0*/  UIADD3 UR14, UPT, UPT, UR8, 0x1800, URZ ;  /* 0x00001800080e7890 */ /* 0x000fe4000fffe0ff */
[----:B------:R-:W-:-:S03]  /*40b0*/  UIADD3 UR15, UPT, UPT, UR8, 0x2d800, URZ ;  /* 0x0002d800080f7890 */ /* 0x000fc6000fffe0ff */
[----:B--2---:R-:W2:Y:S01]  /*40c0*/  LDS R2, [UR8+0x650] ;  /* 0x00065008ff027984 */ /* 0x004ea20008000800 */
[----:B------:R-:W-:Y:S02]  /*40d0*/  USHF.R.U32.HI UR14, URZ, 0x4, UR14 ;  /* 0x00000004ff0e7899 */ /* 0x000fe4000801160e */
[----:B------:R-:W-:Y:S02]  /*40e0*/  USHF.R.U32.HI UR15, URZ, 0x4, UR15 ;  /* 0x00000004ff0f7899 */ /* 0x000fe4000801160f */
[----:B------:R-:W-:Y:S02]  /*40f0*/  ULOP3.LUT UR14, UR14, 0x3fff, URZ, 0xc0, !UPT ;  /* 0x00003fff0e0e7892 */ /* 0x000fe4000f8ec0ff */
[----:B------:R-:W-:Y:S02]  /*4100*/  ULOP3.LUT UR15, UR15, 0x3fff, URZ, 0xc0, !UPT ;  /* 0x00003fff0f0f7892 */ /* 0x000fe4000f8ec0ff */
[----:B------:R-:W-:Y:S02]  /*4110*/  ULOP3.LUT UR14, UR14, 0x10000, URZ, 0xfc, !UPT ;  /* 0x000100000e0e7892 */ /* 0x000fe4000f8efcff */
[----:B-1----:R-:W-:-:S02]  /*4120*/  UIADD3 UR6, UPT, UPT, UR6, 0x1f, URZ ;  /* 0x0000001f06067890 */ /* 0x002fc4000fffe0ff */
[----:B------:R-:W-:Y:S02]  /*4130*/  ULOP3.LUT UR15, UR15, 0x10000, URZ, 0xfc, !UPT ;  /* 0x000100000f0f7892 */ /* 0x000fe4000f8efcff */
[----:B------:R-:W-:Y:S01]  /*4140*/  USHF.R.S32.HI UR7, URZ, 0x1f, UR6 ;  /* 0x0000001fff077899 */ /* 0x000fe20008011406 */
[----:B------:R-:W-:Y:S01]  /*4150*/  UMOV UR20, URZ ;  /* 0x000000ff00147c82 */ /* 0x000fe20008000000 */
[----:B------:R-:W-:Y:S02]  /*4160*/  UMOV UR26, 0x0 ;  /* 0x00000000001a7882 */ /* 0x000fe40000000000 */
[----:B------:R-:W-:Y:S01]  /*4170*/  ULEA.HI UR7, UR7, UR6, URZ, 0x5 ;  /* 0x0000000607077291 */ /* 0x000fe2000f8f28ff */
[----:B------:R-:W-:-:S03]  /*4180*/  UMOV UR27, 0x80804a0 ;  /* 0x080804a0001b7882 */ /* 0x000fc60000000000 */
[----:B------:R-:W-:-:S04]  /*4190*/  USHF.R.S32.HI UR7, URZ, 0x5, UR7 ;  /* 0x00000005ff077899 */ /* 0x000fc80008011407 */
[----:B------:R-:W-:-:S04]  /*41a0*/  UISETP.LT.AND UP0, UPT, UR7, 0x1, UPT ;  /* 0x000000010700788c */ /* 0x000fc8000bf01270 */
[----:B------:R-:W-:Y:S01]  /*41b0*/  USEL UR23, UR7, 0x1, !UP0 ;  /* 0x0000000107177887 */ /* 0x000fe2000c000000 */
[----:B--2---:R-:W-:Y:S01]  /*41c0*/  R2UR UR24, R2 ;  /* 0x00000000021872ca */ /* 0x004fe200000e0000 */
[----:B------:R-:W-:-:S14]  /*41d0*/  IMAD.MOV.U32 R2, RZ, RZ, RZ ;  /* 0x000000ffff027224 */ /* 0x000fdc00078e00ff */
.L_x_80:
[C---:B------:R-:W-:Y:S02]  /*41e0*/  LEA R0, R2.reuse, UR8, 0x3 ;  /* 0x0000000802007c11 */ /* 0x040fe4000f8e18ff */
[----:B------:R-:W-:Y:S02]  /*41f0*/  SHF.L.U32 R3, R9, 0x1f, RZ ;  /* 0x0000001f09037819 */ /* 0x000fe400000006ff */
[----:B------:R-:W-:Y:S02]  /*4200*/  LEA R4, R2, UR8, 0x4 ;  /* 0x0000000802047c11 */ /* 0x000fe4000f8e20ff */
[----:B------:R-:W1:Y:S02]  /*4210*/  SYNCS.PHASECHK.TRANS64.TRYWAIT P0, [R0+URZ+0x5a0], R3 ;  /* 0x0005a003000075a7 */ /* 0x000e6400080011ff */
[----:B-1----:R-:W-:Y:S05]  /*4220*/  @!P0 BRA `(.L_x_73) ;  /* 0x0000003400408947 */ /* 0x002fea0003800000 */
.L_x_147:
[----:B------:R-:W2:Y:S01]  /*4230*/  LDS.128 R4, [R4+0x630] ;  /* 0x0006300004047984 */ /* 0x000ea20000000c00 */
[----:B-1----:R-:W-:Y:S01]  /*4240*/  VIADD R0, R0, 0x5b0 ;  /* 0x000005b000007836 */ /* 0x002fe20000000000 */
[----:B------:R-:W-:Y:S01]  /*4250*/  IADD3 R2, PT, PT, R2, 0x1, RZ ;  /* 0x0000000102027810 */ /* 0x000fe20007ffe0ff */
        /* <DEDUP_REMOVED lines=8> */
[----:B------:R-:W-:Y:S05]  /*42e0*/  BRA.U UP2, `(.L_x_74) ;  /* 0x0000000102cc7547 */ /* 0x000fea000b800000 */
[----:B------:R-:W3:Y:S01]  /*42f0*/  LDCU UR6, c[0x0][0x38c] ;  /* 0x00007180ff0677ac */ /* 0x000ee20008000800 */
[----:B------:R-:W-:Y:S02]  /*4300*/  PLOP3.LUT P1, PT, PT, PT, PT, 0x80, 0x8 ;  /* 0x000000000008781c */ /* 0x000fe40003f2f070 */
[----:B------:R-:W-:Y:S01]  /*4310*/  SHF.L.U32 R3, R10, 0x1f, RZ ;  /* 0x0000001f0a037819 */ /* 0x000fe200000006ff */
[----:B------:R-:W-:Y:S02]  /*4320*/  ULEA UR11, UR22, UR8, 0x3 ;  /* 0x00000008160b7291 */ /* 0x000fe4000f8e18ff */
[----:B---3--:R-:W-:-:S06]  /*4330*/  UISETP.GE.AND UP0, UPT, UR6, 0x1, UPT ;  /* 0x000000010600788c */ /* 0x008fcc000bf06270 */
[----:B------:R-:W-:-:S05]  /*4340*/  PLOP3.LUT P0, PT, PT, PT, UP0, 0x80, 0x8 ;  /* 0x000000000008781c */ /* 0x000fca0003f0f008 */
[----:B------:R-:W-:-:S08]  /*4350*/  @UP0 ULEA UR6, UR21, UR8, 0x3 ;  /* 0x0000000815060291 */ /* 0x000fd0000f8e18ff */
[----:B-1----:R-:W-:-:S04]  /*4360*/  @P0 SHF.L.U32 R0, R8, 0x1f, RZ ;  /* 0x0000001f08000819 */ /* 0x002fc800000006ff */
[----:B------:R1:W3:Y:S01]  /*4370*/  @P0 SYNCS.PHASECHK.TRANS64.TRYWAIT P1, [UR6], R0 ;  /* 0x00000000ff0005a7 */ /* 0x0002e20008021106 */
[----:B------:R-:W4:Y:S02]  /*4380*/  SYNCS.PHASECHK.TRANS64.TRYWAIT P0, [UR11+0x5e0], R3 ;  /* 0x0005e003ff0075a7 */ /* 0x000f24000800110b */
[----:B-1-34-:R-:W-:Y:S05]  /*4390*/  @!P0 BRA `(.L_x_75) ;  /* 0x0000003000f88947 */ /* 0x01afea0003800000 */
.L_x_149:
[----:B------:R-:W-:Y:S01]  /*43a0*/  UMOV UR19, UR20 ;  /* 0x0000001400137c82 */ /* 0x000fe20008000000 */
[----:B------:R-:W-:Y:S05]  /*43b0*/  BRA.U !UP0, `(.L_x_76) ;  /* 0x0000000108887547 */ /* 0x000fea000b800000 */
[----:B------:R-:W-:Y:S02]  /*43c0*/  UIADD3 UR19, UPT, UPT, UR23, UR20, URZ ;  /* 0x0000001417137290 */ /* 0x000fe4000fffe0ff */
[----:B------:R-:W-:Y:S02]  /*43d0*/  ULEA UR10, UR22, UR24, 0x4 ;  /* 0x00000018160a7291 */ /* 0x000fe4000f8e20ff */
[----:B------:R-:W-:Y:S01]  /*43e0*/  UPLOP3.LUT UP3, UPT, UPT, UPT, UPT, 0x40, 0x4 ;  /* 0x000000000004789c */ /* 0x000fe20003f6e870 */
[----:B------:R-:W-:Y:S01]  /*43f0*/  UMOV UR18, UR7 ;  /* 0x0000000700127c82 */ /* 0x000fe20008000000 */
[----:B------:R-:W-:-:S09]  /*4400*/  UMOV UR17, UR21 ;  /* 0x0000001500117c82 */ /* 0x000fd20008000000 */
.L_x_79:
[----:B---3--:R-:W-:Y:S01]  /*4410*/  ULEA UR9, UR17, UR8, 0x3 ;  /* 0x0000000811097291 */ /* 0x008fe2000f8e18ff */
[----:B----4-:R-:W-:Y:S11]  /*4420*/  @P1 BRA `(.L_x_77) ;  /* 0x00000000000c1947 */ /* 0x010ff60003800000 */
[----:B-1----:R-:W-:Y:S04]  /*4430*/  SHF.L.U32 R3, R8, 0x1f, RZ ;  /* 0x0000001f08037819 */ /* 0x002fe800000006ff */
[----:B------:R-:W1:Y:S02]  /*4440*/  SYNCS.PHASECHK.TRANS64.TRYWAIT P0, [UR9], R3 ;  /* 0x00000003ff0075a7 */ /* 0x000e640008001109 */
[----:B-1----:R-:W-:Y:S05]  /*4450*/  @!P0 BRA `(.L_x_78) ;  /* 0x0000003000e08947 */ /* 0x002fea0003800000 */
.L_x_77:
[----:B------:R-:W-:Y:S01]  /*4460*/  UISETP.NE.AND UP0, UPT, UR18, 0x1, UPT ;  /* 0x000000011200788c */ /* 0x000fe2000bf05270 */
[----:B------:R-:W-:Y:S01]  /*4470*/  PLOP3.LUT P1, PT, PT, PT, PT, 0x80, 0x8 ;  /* 0x000000000008781c */ /* 0x000fe20003f2f070 */
[----:B------:R-:W-:Y:S02]  /*4480*/  UIADD3 UR21, UPT, UPT, UR17, 0x1, URZ ;  /* 0x0000000111157890 */ /* 0x000fe4000fffe0ff */
[----:B------:R-:W-:Y:S02]  /*4490*/  ULEA UR28, UR17, UR15, 0x5 ;  /* 0x0000000f111c7291 */ /* 0x000fe4000f8e28ff */
[----:B------:R-:W-:Y:S01]  /*44a0*/  UISETP.NE.AND UP1, UPT, UR21, 0x58, UPT ;  /* 0x000000581500788c */ /* 0x000fe2000bf25270 */
[----:B------:R-:W-:Y:S01]  /*44b0*/  PLOP3.LUT P0, PT, PT, PT, UP0, 0x80, 0x8 ;  /* 0x000000000008781c */ /* 0x000fe20003f0f008 */
[----:B------:R-:W-:Y:S02]  /*44c0*/  ULEA UR30, UR17, UR14, 0x7 ;  /* 0x0000000e111e7291 */ /* 0x000fe4000f8e38ff */
[----:B------:R-:W-:Y:S02]  /*44d0*/  USEL UR16, URZ, 0x1, UP1 ;  /* 0x00000001ff107887 */ /* 0x000fe40008800000 */
[----:B------:R-:W-:Y:S02]  /*44e0*/  USEL UR21, UR21, URZ, UP1 ;  /* 0x000000ff15157287 */ /* 0x000fe40008800000 */
[----:B------:R-:W-:Y:S02]  /*44f0*/  UIADD3 UR9, UPT, UPT, UR9, 0x2c0, URZ ;  /* 0x000002c009097890 */ /* 0x000fe4000fffe0ff */
[----:B------:R-:W-:Y:S01]  /*4500*/  @UP0 ULEA UR6, UR21, UR8, 0x3 ;  /* 0x0000000815060291 */ /* 0x000fe2000f8e18ff */
[----:B------:R-:W-:Y:S01]  /*4510*/  LOP3.LUT R8, R8, UR16, RZ, 0x3c, !PT ;  /* 0x0000001008087c12 */ /* 0x000fe2000f8e3cff */
[----:B------:R-:W-:Y:S01]  /*4520*/  UMOV UR29, 0xc0004010 ;  /* 0xc0004010001d7882 */ /* 0x000fe20000000000 */
[----:B------:R-:W-:Y:S01]  /*4530*/  UMOV UR31, 0xc0004010 ;  /* 0xc0004010001f7882 */ /* 0x000fe20000000000 */
[----:B------:R-:W-:Y:S01]  /*4540*/  UIADD3 UR20, UPT, UPT, UR20, 0x1, URZ ;  /* 0x0000000114147890 */ /* 0x000fe2000fffe0ff */
[----:B-1----:R-:W-:Y:S01]  /*4550*/  @P0 SHF.L.U32 R0, R8, 0x1f, RZ ;  /* 0x0000001f08000819 */ /* 0x002fe200000006ff */
[----:B------:R-:W-:Y:S02]  /*4560*/  UIADD3 UR18, UPT, UPT, UR18, -0x1, URZ ;  /* 0xffffffff12127890 */ /* 0x000fe4000fffe0ff */
[----:B------:R-:W-:Y:S01]  /*4570*/  UISETP.NE.AND UP0, UPT, UR20, UR19, UPT ;  /* 0x000000131400728c */ /* 0x000fe2000bf05270 */
[----:B------:R3:W4:Y:S01]  /*4580*/  @P0 SYNCS.PHASECHK.TRANS64.TRYWAIT P1, [UR6], R0 ;  /* 0x00000000ff0005a7 */ /* 0x0007220008021106 */
[----:B------:R3:W-:Y:S01]  /*4590*/  UTCIMMA.2CTA gdesc[UR30], gdesc[UR28], tmem[UR10], tmem[UR26], idesc[UR27], UP3 ;  /* 0x00ff1a1c1e0075ea */ /* 0x0007e20009a0010a */
[----:B------:R-:W-:Y:S01]  /*45a0*/  UPLOP3.LUT UP3, UPT, UPT, UPT, UPT, 0x80, 0x8 ;  /* 0x000000000008789c */ /* 0x000fe20003f6f070 */
[----:B------:R3:W-:Y:S01]  /*45b0*/  UTCBAR.2CTA.MULTICAST [UR9], URZ, UR13 ;  /* 0x000000ff090073e9 */ /* 0x0007e2000820080d */
[----:B------:R-:W-:Y:S04]  /*45c0*/  UMOV UR17, UR21 ;  /* 0x0000001500117c82 */ /* 0x000fe80008000000 */
[----:B------:R-:W-:Y:S05]  /*45d0*/  BRA.U UP0, `(.L_x_79) ;  /* 0xfffffffd008c7547 */ /* 0x000fea000b83ffff */
.L_x_76:
[----:B------:R-:W-:Y:S01]  /*45e0*/  UIADD3 UR11, UPT, UPT, UR11, 0x5c0, URZ ;  /* 0x000005c00b0b7890 */ /* 0x000fe2000fffe0ff */
[----:B------:R-:W-:-:S08]  /*45f0*/  UMOV UR20, UR19 ;  /* 0x0000001300147c82 */ /* 0x000fd00008000000 */
[----:B------:R1:W-:Y:S01]  /*4600*/  UTCBAR.2CTA.MULTICAST [UR11], URZ, UR12 ;  /* 0x000000ff0b0073e9 */ /* 0x0003e2000820080c */
[----:B------:R-:W-:Y:S02]  /*4610*/  NOP ;  /* 0x0000000000007918 */ /* 0x000fe40000000000 */
.L_x_74:
[----:B------:R-:W-:Y:S01]  /*4620*/  UIADD3 UR22, UPT, UPT, UR22, 0x1, URZ ;  /* 0x0000000116167890 */ /* 0x000fe2000fffe0ff */
[----:B--2---:R-:W-:Y:S02]  /*4630*/  LOP3.LUT P0, RZ, R6, 0x1, RZ, 0xc0, !PT ;  /* 0x0000000106ff7812 */ /* 0x004fe4000780c0ff */
[----:B----4-:R-:W-:Y:S01]  /*4640*/  ISETP.NE.AND P1, PT, R2, 0x2, PT ;  /* 0x000000020200780c */ /* 0x010fe20003f25270 */
[----:B------:R-:W-:-:S03]  /*4650*/  UISETP.NE.AND UP0, UPT, UR22, 0x4, UPT ;  /* 0x000000041600788c */ /* 0x000fc6000bf05270 */
[----:B-1-3--:R-:W-:Y:S01]  /*4660*/  SEL R0, RZ, 0x1, P1 ;  /* 0x00000001ff007807 */ /* 0x00afe20000800000 */
[----:B------:R-:W-:Y:S01]  /*4670*/  USEL UR6, URZ, 0x1, UP0 ;  /* 0x00000001ff067887 */ /* 0x000fe20008000000 */
[----:B------:R-:W-:Y:S01]  /*4680*/  SEL R2, R2, RZ, P1 ;  /* 0x000000ff02027207 */ /* 0x000fe20000800000 */
[----:B------:R-:W-:Y:S01]  /*4690*/  USEL UR22, UR22, URZ, UP0 ;  /* 0x000000ff16167287 */ /* 0x000fe20008000000 */
[----:B------:R-:W-:-:S03]  /*46a0*/  LOP3.LUT R9, R9, R0, RZ, 0x3c, !PT ;  /* 0x0000000009097212 */ /* 0x000fc600078e3cff */
[----:B------:R-:W-:Y:S01]  /*46b0*/  LOP3.LUT R10, R10, UR6, RZ, 0x3c, !PT ;  /* 0x000000060a0a7c12 */ /* 0x000fe2000f8e3cff */
[----:B------:R-:W-:Y:S07]  /*46c0*/  @P0 BRA `(.L_x_80) ;  /* 0xfffffff800c40947 */ /* 0x000fee000383ffff */
[----:B------:R-:W1:Y:S01]  /*46d0*/  S2UR UR6, SR_CgaCtaId ;  /* 0x00000000000679c3 */ /* 0x000e620000008800 */
[----:B------:R-:W-:Y:S01]  /*46e0*/  ELECT P0, URZ, PT ;  /* 0x0000000000ff782f */ /* 0x000fe20003800000 */
[----:B------:R-:W-:Y:S01]  /*46f0*/  HFMA2 R0, -RZ, RZ, 0, 5.9604644775390625e-08 ;  /* 0x00000001ff007431 */ /* 0x000fe200000001ff */
[----:B------:R-:W-:-:S05]  /*4700*/  UMOV UR7, 0x40 ;  /* 0x0000004000077882 */ /* 0x000fca0000000000 */
[----:B------:R-:W-:Y:S01]  /*4710*/  UVIRTCOUNT.DEALLOC.SMPOOL 0x80 ;  /* 0x000000800000784c */ /* 0x000fe20000000000 */
[----:B------:R-:W-:Y:S02]  /*4720*/  UISETP.NE.AND UP0, UPT, UR5, URZ, UPT ;  /* 0x000000ff0500728c */ /* 0x000fe4000bf05270 */
[----:B-1----:R-:W-:-:S09]  /*4730*/  ULEA UR6, UR6, UR7, 0x18 ;  /* 0x0000000706067291 */ /* 0x002fd2000f8ec0ff */
[----:B------:R1:W-:Y:S01]  /*4740*/  @P0 STS.U8 [UR6+0x1c], R0 ;  /* 0x00001c00ff000988 */ /* 0x0003e20008000006 */
[----:B------:R-:W-:Y:S05]  /*4750*/  BRA.U UP0, `(.L_x_81) ;  /* 0x0000000100a07547 */ /* 0x000fea000b800000 */
[----:B------:R-:W-:Y:S01]  /*4760*/  UIADD3 UR5, UPT, UPT, UR8, 0x5e0, URZ ;  /* 0x000005e008057890 */ /* 0x000fe2000fffe0ff */
[----:B------:R-:W-:-:S03]  /*4770*/  SHF.L.U32 R2, R10, 0x1f, RZ ;  /* 0x0000001f0a027819 */ /* 0x000fc600000006ff */
[----:B------:R-:W-:-:S09]  /*4780*/  ULEA UR7, UR22, UR5, 0x3 ;  /* 0x0000000516077291 */ /* 0x000fd2000f8e18ff */
[----:B------:R-:W2:Y:S02]  /*4790*/  SYNCS.PHASECHK.TRANS64.TRYWAIT P0, [UR7], R2 ;  /* 0x00000002ff0075a7 */ /* 0x000ea40008001107 */
[----:B--2---:R-:W-:Y:S05]  /*47a0*/  @!P0 BRA `(.L_x_82) ;  /* 0x0000003000248947 */ /* 0x004fea0003800000 */
.L_x_152:
        /* <DEDUP_REMOVED lines=9> */
.L_x_154:
        /* <DEDUP_REMOVED lines=9> */
.L_x_156:
[----:B------:R-:W-:-:S04]  /*48d0*/  UIADD3 UR9, UPT, UPT, UR9, 0x1, URZ ;  /* 0x0000000109097890 */ /* 0x000fc8000fffe0ff */
[----:B------:R-:W-:-:S04]  /*48e0*/  UISETP.NE.AND UP1, UPT, UR9, 0x4, UPT ;  /* 0x000000040900788c */ /* 0x000fc8000bf25270 */
[----:B------:R-:W-:Y:S02]  /*48f0*/  USEL UR7, URZ, 0x1, UP1 ;  /* 0x00000001ff077887 */ /* 0x000fe40008800000 */
[----:B------:R-:W-:-:S04]  /*4900*/  USEL UR9, UR9, URZ, UP1 ;  /* 0x000000ff09097287 */ /* 0x000fc80008800000 */
[----:B------:R-:W-:Y:S01]  /*4910*/  ULEA UR9, UR9, UR5, 0x3 ;  /* 0x0000000509097291 */ /* 0x000fe2000f8e18ff */
[----:B------:R-:W-:-:S04]  /*4920*/  LOP3.LUT R2, R2, UR7, RZ, 0x3c, !PT ;  /* 0x0000000702027c12 */ /* 0x000fc8000f8e3cff */
[----:B------:R-:W-:Y:S01]  /*4930*/  SHF.L.U32 R2, R2, 0x1f, RZ ;  /* 0x0000001f02027819 */ /* 0x000fe200000006ff */
[----:B-1----:R-:W-:-:S04]  /*4940*/  IMAD.U32 R0, RZ, RZ, UR9 ;  /* 0x00000009ff007e24 */ /* 0x002fc8000f8e00ff */
[----:B------:R1:W2:Y:S03]  /*4950*/  SYNCS.PHASECHK.TRANS64.TRYWAIT P0, [R0+URZ], R2 ;  /* 0x00000002000075a7 */ /* 0x0002a600080011ff */
[----:B--2---:R-:W-:Y:S05]  /*4960*/  @!P0 NANOSLEEP.SYNCS 0x989680 ;  /* 0x009896800000895d */ /* 0x004fea0003900000 */
[----:B------:R-:W2:Y:S02]  /*4970*/  @!P0 SYNCS.PHASECHK.TRANS64 P0, [R0+URZ], R2 ;  /* 0x00000002000085a7 */ /* 0x000ea400080010ff */
[----:B--2---:R-:W-:Y:S05]  /*4980*/  @P0 BRA `(.L_x_85) ;  /* 0x0000000000200947 */ /* 0x004fea0003800000 */
.L_x_86:
[----:B--2---:R2:W3:Y:S02]  /*4990*/  SYNCS.PHASECHK.TRANS64.TRYWAIT P0, [R0+URZ], R2 ;  /* 0x00000002000075a7 */ /* 0x0044e400080011ff */
[----:B---3--:R-:W-:Y:S05]  /*49a0*/  @!P0 NANOSLEEP.SYNCS 0x989680 ;  /* 0x009896800000895d */ /* 0x008fea0003900000 */
[----:B------:R-:W3:Y:S02]  /*49b0*/  @!P0 SYNCS.PHASECHK.TRANS64 P0, [R0+URZ], R2 ;  /* 0x00000002000085a7 */ /* 0x000ee400080010ff */
[----:B---3--:R-:W-:Y:S05]  /*49c0*/  @!P0 BRA `(.L_x_86) ;  /* 0xfffffffc00f08947 */ /* 0x008fea000383ffff */
[----:B------:R-:W-:Y:S05]  /*49d0*/  BRA `(.L_x_85) ;  /* 0x00000000000c7947 */ /* 0x000fea0003800000 */
.L_x_81:
[----:B------:R-:W-:-:S04]  /*49e0*/  UIADD3 UR5, UPT, UPT, UR8, 0x620, URZ ;  /* 0x0000062008057890 */ /* 0x000fc8000fffe0ff */
[----:B------:R-:W-:-:S09]  /*49f0*/  UPRMT UR5, UR4, 0x654, UR5 ;  /* 0x0000065404057896 */ /* 0x000fd20008000005 */
[----:B------:R-:W-:Y:S03]  /*4a00*/  SYNCS.ARRIVE.TRANS64.RED.A1T0 RZ, [UR5], RZ ;  /* 0x000000ffffff79a7 */ /* 0x000fe60008100405 */
.L_x_85:
[----:B-12---:R-:W-:Y:S01]  /*4a10*/  SHF.L.U32 R2, RZ, 0x1f, RZ ;  /* 0x0000001fff027819 */ /* 0x006fe200000006ff */
[----:B------:R-:W-:Y:S01]  /*4a20*/  UIADD3 UR5, UPT, UPT, UR8, 0x620, URZ ;  /* 0x0000062008057890 */ /* 0x000fe2000fffe0ff */
[----:B------:R-:W-:Y:S02]  /*4a30*/  PLOP3.LUT P0, PT, PT, PT, UP0, 0x80, 0x8 ;  /* 0x000000000008781c */ /* 0x000fe40003f0f008 */
[----:B------:R-:W1:Y:S02]  /*4a40*/  SYNCS.PHASECHK.TRANS64.TRYWAIT P1, [UR8+0x620], R2 ;  /* 0x00062002ff0075a7 */ /* 0x000e640008021108 */
[----:B-1----:R-:W-:Y:S09]  /*4a50*/  @!P1 BRA `(.L_x_87) ;  /* 0x0000002c00c09947 */ /* 0x002ff20003800000 */
.L_x_158:
[----:B------:R-:W-:Y:S01]  /*4a60*/  @!UP0 UPRMT UR5, UR4, 0x654, UR5 ;  /* 0x0000065404058896 */ /* 0x000fe20008000005 */
[----:B------:R-:W-:Y:S02]  /*4a70*/  UMOV UR8, 0xffff ;  /* 0x0000ffff00087882 */ /* 0x000fe40000000000 */
[----:B------:R-:W-:-:S06]  /*4a80*/  UMOV UR4, 0x1 ;  /* 0x0000000100047882 */ /* 0x000fcc0000000000 */
[----:B------:R-:W-:Y:S01]  /*4a90*/  @!P0 SYNCS.ARRIVE.TRANS64.RED.A1T0 RZ, [UR5], RZ ;  /* 0x000000ffffff89a7 */ /* 0x000fe20008100405 */
[----:B------:R-:W-:Y:S01]  /*4aa0*/  NOP ;  /* 0x0000000000007918 */ /* 0x000fe20000000000 */
[----:B-1----:R-:W1:Y:S01]  /*4ab0*/  LDS R0, [UR6+0x14] ;  /* 0x00001406ff007984 */ /* 0x002e620008000800 */
[----:B------:R-:W-:-:S04]  /*4ac0*/  ULOP3.LUT UR5, UR24, 0xffff, URZ, 0xc0, !UPT ;  /* 0x0000ffff18057892 */ /* 0x000fc8000f8ec0ff */
[----:B------:R-:W-:-:S04]  /*4ad0*/  USHF.R.U32.HI UR5, URZ, 0x5, UR5 ;  /* 0x00000005ff057899 */ /* 0x000fc80008011605 */
[----:B------:R-:W-:Y:S02]  /*4ae0*/  USHF.L.U32 UR8, UR8, UR5, URZ ;  /* 0x0000000508087299 */ /* 0x000fe400080006ff */
[----:B------:R-:W-:-:S04]  /*4af0*/  USHF.L.U32 UR4, UR4, UR5, URZ ;  /* 0x0000000504047299 */ /* 0x000fc800080006ff */
[----:B-1----:R-:W-:-:S04]  /*4b00*/  LOP3.LUT R0, R0, UR8, RZ, 0xc0, !PT ;  /* 0x0000000800007c12 */ /* 0x002fc8000f8ec0ff */
[----:B------:R-:W-:-:S13]  /*4b10*/  ISETP.NE.AND P0, PT, R0, UR8, PT ;  /* 0x0000000800007c0c */ /* 0x000fda000bf05270 */
[----:B------:R-:W-:Y:S05]  /*4b20*/  @P0 BRA `(.L_x_88) ;  /* 0x0000000000580947 */ /* 0x000fea0003800000 */
[----:B------:R-:W1:Y:S02]  /*4b30*/  LDS R0, [UR6+0x18] ;  /* 0x00001806ff007984 */ /* 0x000e640008000800 */
[----:B-1----:R-:W-:-:S04]  /*4b40*/  LOP3.LUT R0, R0, UR4, RZ, 0xc0, !PT ;  /* 0x0000000400007c12 */ /* 0x002fc8000f8ec0ff */
[----:B------:R-:W-:-:S13]  /*4b50*/  ISETP.NE.AND P0, PT, R0, UR4, PT ;  /* 0x0000000400007c0c */ /* 0x000fda000bf05270 */
[----:B------:R-:W-:Y:S05]  /*4b60*/  @P0 BRA `(.L_x_89) ;  /* 0x00000000003c0947 */ /* 0x000fea0003800000 */
[----:B------:R-:W1:Y:S01]  /*4b70*/  S2R R2, SR_LANEID ;  /* 0x0000000000027919 */ /* 0x000e620000000000 */
[----:B------:R-:W-:Y:S01]  /*4b80*/  ULOP3.LUT UR8, URZ, UR8, URZ, 0x33, !UPT ;  /* 0x00000008ff087292 */ /* 0x000fe2000f8e33ff */
[----:B------:R-:W-:Y:S02]  /*4b90*/  VOTEU.ANY UR7, UPT, PT ;  /* 0x0000000000077886 */ /* 0x000fe400038e0100 */
[----:B------:R-:W-:-:S03]  /*4ba0*/  UFLO.U32 UR7, UR7 ;  /* 0x00000007000772bd */ /* 0x000fc600080e0000 */
[----:B------:R-:W-:-:S04]  /*4bb0*/  IMAD.U32 R0, RZ, RZ, UR8 ;  /* 0x00000008ff007e24 */ /* 0x000fc8000f8e00ff */
[----:B------:R2:W3:Y:S02]  /*4bc0*/  REDUX UR5, R0 ;  /* 0x00000000000573c4 */ /* 0x0004e40000000000 */
[----:B------:R4:W-:Y:S01]  /*4bd0*/  UTCATOMSWS.AND URZ, UR8 ;  /* 0x0000000800ff79e3 */ /* 0x0009e20008000000 */
[----:B-1----:R-:W-:Y:S02]  /*4be0*/  ISETP.EQ.U32.AND P0, PT, R2, UR7, PT ;  /* 0x0000000702007c0c */ /* 0x002fe4000bf02070 */
[----:B--2---:R-:W-:Y:S02]  /*4bf0*/  LOP3.LUT R0, RZ, UR4, RZ, 0x33, !PT ;  /* 0x00000004ff007c12 */ /* 0x004fe4000f8e33ff */
[----:B---3--:R-:W-:Y:S02]  /*4c00*/  MOV R2, UR5 ;  /* 0x0000000500027c02 */ /* 0x008fe40008000f00 */
[----:B------:R-:W1:Y:S07]  /*4c10*/  REDUX UR4, R0 ;  /* 0x00000000000473c4 */ /* 0x000e6e0000000000 */
[----:B------:R4:W-:Y:S01]  /*4c20*/  @P0 ATOMS.AND RZ, [UR6+0x14], R2 ;  /* 0x00001402ffff098c */ /* 0x0009e2000a800006 */
[----:B-1----:R-:W-:-:S05]  /*4c30*/  IMAD.U32 R0, RZ, RZ, UR4 ;  /* 0x00000004ff007e24 */ /* 0x002fca000f8e00ff */
[----:B------:R4:W-:Y:S01]  /*4c40*/  @P0 ATOMS.AND RZ, [UR6+0x18], R0 ;  /* 0x00001800ffff098c */ /* 0x0009e2000a800006 */
[----:B------:R-:W-:Y:S05]  /*4c50*/  BRA `(.L_x_90) ;  /* 0x0000000000147947 */ /* 0x000fea0003800000 */
.L_x_89:
[----:B------:R-:W-:Y:S02]  /*4c60*/  MOV R2, 0x4c80 ;  /* 0x00004c8000027802 */ /* 0x000fe40000000f00 */
[----:B-----5:R-:W-:Y:S05]  /*4c70*/  CALL.REL.NOINC `($__internal_0_$__cuda_sm10x_tcgen05_guardrail_trap_col_being_dealloced_not_returned_by_alloc) ;  /* 0x0000002c00d47944 */ /* 0x020fea0003c00000 */
[----:B------:R-:W-:Y:S05]  /*4c80*/  BRA `(.L_x_90) ;  /* 0x0000000000087947 */ /* 0x000fea0003800000 */
.L_x_88:
[----:B------:R-:W-:Y:S02]  /*4c90*/  MOV R2, 0x4cb0 ;  /* 0x00004cb000027802 */ /* 0x000fe40000000f00 */
[----:B-----5:R-:W-:Y:S05]  /*4ca0*/  CALL.REL.NOINC `($__internal_2_$__cuda_sm10x_tcgen05_guardrail_trap_unallocated_columns_being_dealloced) ;  /* 0x0000002c00e07944 */ /* 0x020fea0003c00000 */
.L_x_90:
[----:B------:R-:W-:Y:S01]  /*4cb0*/  NOP ;  /* 0x0000000000007918 */ /* 0x000fe20000000000 */
[----:B----4-:R-:W-:Y:S05]  /*4cc0*/  EXIT ;  /* 0x000000000000794d */ /* 0x010fea0003800000 */
.L_x_61:
[----:B------:R-:W-:-:S09]  /*4cd0*/  UISETP.NE.OR UP5, UPT, UR10, 0x3, !UP5 ;  /* 0x000000030a00788c */ /* 0x000fd2000efa5670 */
[----:B------:R-:W-:Y:S05]  /*4ce0*/  BRA.U UP5, `(.L_x_91) ;  /* 0x0000000905cc7547 */ /* 0x000fea000b800000 */
[----:B------:R-:W1:Y:S01]  /*4cf0*/  LDC R0, c[0x0][0xb30] ;  /* 0x0002cc00ff007b82 */ /* 0x000e620000000800 */
[----:B------:R-:W2:Y:S01]  /*4d00*/  LDCU.64 UR8, c[0x0][0x888] ;  /* 0x00011100ff0877ac */ /* 0x000ea20008000a00 */
[----:B------:R-:W-:Y:S02]  /*4d10*/  HFMA2 R27, -RZ, RZ, 0, 0 ;  /* 0x00000000ff1b7431 */ /* 0x000fe400000001ff */
[----:B------:R-:W-:Y:S01]  /*4d20*/  IMAD.MOV.U32 R29, RZ, RZ, 0x1 ;  /* 0x00000001ff1d7424 */ /* 0x000fe200078e00ff */
[----:B------:R-:W-:Y:S01]  /*4d30*/  MOV R23, 0x800 ;  /* 0x0000080000177802 */ /* 0x000fe20000000f00 */
[----:B------:R-:W3:Y:S01]  /*4d40*/  LDCU.64 UR4, c[0x0][0x890] ;  /* 0x00011200ff0477ac */ /* 0x000ee20008000a00 */
[----:B------:R-:W-:Y:S01]  /*4d50*/  IMAD.MOV.U32 R28, RZ, RZ, RZ ;  /* 0x000000ffff1c7224 */ /* 0x000fe200078e00ff */
[----:B------:R-:W4:Y:S01]  /*4d60*/  LDC R22, c[0x0][0x370] ;  /* 0x0000dc00ff167b82 */ /* 0x000f220000000800 */
[----:B------:R-:W-:Y:S01]  /*4d70*/  UMOV UR6, 0x400 ;  /* 0x0000040000067882 */ /* 0x000fe20000000000 */
[----:B------:R-:W-:-:S02]  /*4d80*/  UPLOP3.LUT UP1, UPT, UPT, UPT, UPT, 0x40, 0x4 ;  /* 0x000000000004789c */ /* 0x000fc40003f2e870 */
[----:B------:R-:W-:-:S04]  /*4d90*/  ULEA UR6, UR37, UR6, 0x18 ;  /* 0x0000000625067291 */ /* 0x000fc8000f8ec0ff */
[----:B------:R-:W4:Y:S01]  /*4da0*/  LDC R3, c[0x0][0xb0c] ;  /* 0x0002c300ff037b82 */ /* 0x000f220000000800 */
[----:B--2---:R-:W-:Y:S02]  /*4db0*/  UISETP.NE.U32.AND UP2, UPT, UR8, URZ, UPT ;  /* 0x000000ff0800728c */ /* 0x004fe4000bf45070 */
[----:B------:R-:W-:Y:S02]  /*4dc0*/  UIADD3 UR8, UPT, UPT, UR6, 0x580, URZ ;  /* 0x0000058006087890 */ /* 0x000fe4000fffe0ff */
[----:B---3--:R-:W-:-:S03]  /*4dd0*/  UISETP.NE.U32.AND UP3, UPT, UR4, URZ, UPT ;  /* 0x000000ff0400728c */ /* 0x008fc6000bf65070 */
[----:B------:R-:W2:Y:S01]  /*4de0*/  LDC R20, c[0x0][0xb20] ;  /* 0x0002c800ff147b82 */ /* 0x000ea20000000800 */
[----:B-1----:R-:W-:Y:S01]  /*4df0*/  ISETP.NE.AND P1, PT, R0, 0x1, PT ;  /* 0x000000010000780c */ /* 0x002fe20003f25270 */
[----:B------:R-:W-:Y:S02]  /*4e00*/  UISETP.NE.AND.EX UP2, UPT, UR9, URZ, UPT, UP2 ;  /* 0x000000ff0900728c */ /* 0x000fe4000bf45320 */
[----:B------:R-:W-:Y:S02]  /*4e10*/  UPRMT UR37, UR37, 0x654, UR8 ;  /* 0x0000065425257896 */ /* 0x000fe40008000008 */
[----:B------:R-:W-:Y:S02]  /*4e20*/  UISETP.NE.AND.EX UP3, UPT, UR5, URZ, UPT, UP3 ;  /* 0x000000ff0500728c */ /* 0x000fe4000bf65330 */
[----:B------:R-:W1:Y:S08]  /*4e30*/  LDC.64 R30, c[0x0][0x348] ;  /* 0x0000d200ff1e7b82 */ /* 0x000e700000000a00 */
[----:B------:R-:W3:Y:S08]  /*4e40*/  LDC.64 R14, c[0x0][0xb10] ;  /* 0x0002c400ff0e7b82 */ /* 0x000ef00000000a00 */
[----:B------:R-:W1:Y:S08]  /*4e50*/  LDC.64 R6, c[0x0][0xb18] ;  /* 0x0002c600ff067b82 */ /* 0x000e700000000a00 */
[----:B------:R-:W1:Y:S08]  /*4e60*/  LDC.64 R4, c[0x0][0xb28] ;  /* 0x0002ca00ff047b82 */ /* 0x000e700000000a00 */
[----:B--2-4-:R-:W1:Y:S02]  /*4e70*/  LDC R21, c[0x0][0x374] ;  /* 0x0000dd00ff157b82 */ /* 0x014e640000000800 */
.L_x_99:
[C---:B------:R-:W-:Y:S02]  /*4e80*/  LEA R0, R28.reuse, UR6, 0x3 ;  /* 0x000000061c007c11 */ /* 0x040fe4000f8e18ff */
[----:B------:R-:W-:Y:S02]  /*4e90*/  SHF.L.U32 R2, R27, 0x1f, RZ ;  /* 0x0000001f1b027819 */ /* 0x000fe400000006ff */
[----:B------:R-:W-:Y:S02]  /*4ea0*/  LEA R16, R28, UR6, 0x4 ;  /* 0x000000061c107c11 */ /* 0x000fe4000f8e20ff */
[----:B--2---:R-:W2:Y:S02]  /*4eb0*/  SYNCS.PHASECHK.TRANS64.TRYWAIT P0, [R0+URZ+0x5a0], R2 ;  /* 0x0005a002000075a7 */ /* 0x004ea400080011ff */
[----:B--2---:R-:W-:Y:S05]  /*4ec0*/  @!P0 BRA `(.L_x_92) ;  /* 0x0000002800bc8947 */ /* 0x004fea0003800000 */
.L_x_159:
[----:B------:R-:W-:Y:S01]  /*4ed0*/  ISETP.GE.AND P0, PT, R26, 0x1, PT ;  /* 0x000000011a00780c */ /* 0x000fe20003f06270 */
[----:B------:R-:W4:Y:S01]  /*4ee0*/  LDS.128 R16, [R16+0x630] ;  /* 0x0006300010107984 */ /* 0x000f220000000c00 */
[----:B------:R-:W-:Y:S01]  /*4ef0*/  ISETP.NE.U32.AND P4, PT, RZ, UR4, PT ;  /* 0x00000004ff007c0c */ /* 0x000fe2000bf85070 */
[----:B--2---:R-:W-:Y:S01]  /*4f00*/  VIADD R0, R0, 0x5b0 ;  /* 0x000005b000007836 */ /* 0x004fe20000000000 */
[----:B------:R-:W-:Y:S02]  /*4f10*/  SHF.L.U32 R24, R29, 0x1f, RZ ;  /* 0x0000001f1d187819 */ /* 0x000fe400000006ff */
[----:B------:R-:W-:Y:S02]  /*4f20*/  ISETP.NE.AND.EX P4, PT, RZ, UR5, PT, P4 ;  /* 0x00000005ff007c0c */ /* 0x000fe4000bf85340 */
[----:B------:R-:W-:Y:S01]  /*4f30*/  PRMT R0, RZ, 0x654, R0 ;  /* 0x00000654ff007816 */ /* 0x000fe20000000000 */
[----:B------:R-:W-:Y:S01]  /*4f40*/  @!PT LDS RZ, [RZ] ;  /* 0x00000000fffff984 */ /* 0x000fe20000000800 */
[----:B------:R-:W-:Y:S01]  /*4f50*/  @!PT LDS RZ, [RZ] ;  /* 0x00000000fffff984 */ /* 0x000fe20000000800 */
[----:B------:R-:W-:Y:S01]  /*4f60*/  @!PT LDS RZ, [RZ] ;  /* 0x00000000fffff984 */ /* 0x000fe20000000800 */
[----:B------:R-:W-:Y:S01]  /*4f70*/  @!PT LDS RZ, [RZ] ;  /* 0x00000000fffff984 */ /* 0x000fe20000000800 */
[----:B------:R2:W-:Y:S06]  /*4f80*/  MEMBAR.ALL.CTA ;  /* 0x0000000000007992 */ /* 0x0005ec0000008000 */
[----:B--2---:R-:W2:Y:S02]  /*4f90*/  FENCE.VIEW.ASYNC.S ;  /* 0x00000000000073c6 */ /* 0x004ea40000000000 */
[----:B--2---:R2:W-:Y:S01]  /*4fa0*/  SYNCS.ARRIVE.TRANS64.RED.A1T0 RZ, [R0+URZ], RZ ;  /* 0x000000ff00ff79a7 */ /* 0x0045e200081004ff */
[----:B----4-:R-:W-:Y:S11]  /*4fb0*/  LOP3.LUT P3, RZ, R18, 0x1, RZ, 0xc0, !PT ;  /* 0x0000000112ff7812 */ /* 0x010ff6000786c0ff */
[----:B------:R-:W-:Y:S02]  /*4fc0*/  @!UPT UIADD3 URZ, UPT, UPT, URZ, URZ, URZ ;  /* 0x000000fffffff290 */ /* 0x000fe4000fffe0ff */
[----:B------:R-:W-:Y:S02]  /*4fd0*/  @P3 MOV R11, R16 ;  /* 0x00000010000b3202 */ /* 0x000fe40000000f00 */
[----:B------:R-:W-:Y:S01]  /*4fe0*/  @P3 LOP3.LUT R10, R17, 0xffff, RZ, 0xc0, !PT ;  /* 0x0000ffff110a3812 */ /* 0x000fe200078ec0ff */
[----:B--2---:R-:W-:Y:S06]  /*4ff0*/  @!P0 BRA `(.L_x_93) ;  /* 0x0000000000a48947 */ /* 0x004fec0003800000 */
[-C--:B-1----:R-:W-:Y:S01]  /*5000*/  IMAD.HI.U32 R0, R21, R7.reuse, RZ ;  /* 0x0000000715007227 */ /* 0x082fe200078e00ff */
[----:B------:R-:W-:Y:S02]  /*5010*/  ISETP.NE.AND P0, PT, R6, 0x1, PT ;  /* 0x000000010600780c */ /* 0x000fe40003f05270 */
[----:B------:R-:W-:Y:S01]  /*5020*/  ISETP.NE.AND P2, PT, R26, 0x1, PT ;  /* 0x000000011a00780c */ /* 0x000fe20003f45270 */
[----:B---3--:R-:W-:Y:S01]  /*5030*/  IMAD.HI.U32 R9, R22, R14, RZ ;  /* 0x0000000e16097227 */ /* 0x008fe200078e00ff */
[----:B------:R-:W-:Y:S02]  /*5040*/  SHF.R.U32.HI R0, RZ, R20, R0 ;  /* 0x00000014ff007219 */ /* 0x000fe40000011600 */
[----:B------:R-:W-:Y:S01]  /*5050*/  ISETP.NE.AND P5, PT, R3, 0x1, PT ;  /* 0x000000010300780c */ /* 0x000fe20003fa5270 */
[----:B------:R-:W-:Y:S01]  /*5060*/  IMAD.HI.U32 R13, R10, R7, RZ ;  /* 0x000000070a0d7227 */ /* 0x000fe200078e00ff */
[----:B------:R-:W-:Y:S02]  /*5070*/  SHF.R.U32.HI R9, RZ, R15, R9 ;  /* 0x0000000fff097219 */ /* 0x000fe40000011609 */
[----:B------:R-:W-:Y:S01]  /*5080*/  SEL R0, R21, R0, !P0 ;  /* 0x0000000015007207 */ /* 0x000fe20004000000 */
[----:B------:R-:W-:Y:S01]  /*5090*/  IMAD.HI.U32 R12, R11, R14, RZ ;  /* 0x0000000e0b0c7227 */ /* 0x000fe200078e00ff */
[----:B------:R-:W-:Y:S03]  /*50a0*/  SEL R9, R22, R9, !P5 ;  /* 0x0000000916097207 */ /* 0x000fe60006800000 */
[-C--:B------:R-:W-:Y:S01]  /*50b0*/  IMAD.HI.U32 R8, R0, R4.reuse, RZ ;  /* 0x0000000400087227 */ /* 0x080fe200078e00ff */
[----:B------:R-:W-:Y:S03]  /*50c0*/  SHF.R.U32.HI R12, RZ, R15, R12 ;  /* 0x0000000fff0c7219 */ /* 0x000fe6000001160c */
[----:B------:R-:W-:Y:S01]  /*50d0*/  IMAD.HI.U32 R2, R9, R4, RZ ;  /* 0x0000000409027227 */ /* 0x000fe200078e00ff */
[-C--:B------:R-:W-:Y:S02]  /*50e0*/  @P2 SHF.R.U32.HI R0, RZ, R5.reuse, R8 ;  /* 0x00000005ff002219 */ /* 0x080fe40000011608 */
[----:B------:R-:W-:Y:S02]  /*50f0*/  SHF.R.U32.HI R8, RZ, R20, R13 ;  /* 0x00000014ff087219 */ /* 0x000fe4000001160d */
[----:B------:R-:W-:Y:S01]  /*5100*/  @P2 SHF.R.U32.HI R9, RZ, R5, R2 ;  /* 0x00000005ff092219 */ /* 0x000fe20000011602 */
[----:B------:R-:W-:Y:S01]  /*5110*/  IMAD R0, R26, R0, RZ ;  /* 0x000000001a007224 */ /* 0x000fe200078e02ff */
[----:B------:R-:W-:Y:S02]  /*5120*/  SEL R8, R10, R8, !P0 ;  /* 0x000000080a087207 */ /* 0x000fe40004000000 */
[----:B------:R-:W-:Y:S01]  /*5130*/  SEL R2, R11, R12, !P5 ;  /* 0x0000000c0b027207 */ /* 0x000fe20006800000 */
[----:B------:R-:W-:Y:S01]  /*5140*/  IMAD R12, R26, R9, RZ ;  /* 0x000000091a0c7224 */ /* 0x000fe200078e02ff */
[C---:B------:R-:W-:Y:S01]  /*5150*/  ISETP.GE.AND P0, PT, R8.reuse, R0, PT ;  /* 0x000000000800720c */ /* 0x040fe20003f06270 */
[----:B------:R-:W-:Y:S03]  /*5160*/  IMAD.HI.U32 R0, R8, R4, RZ ;  /* 0x0000000408007227 */ /* 0x000fe600078e00ff */
[----:B------:R-:W-:Y:S02]  /*5170*/  ISETP.GE.OR P0, PT, R2, R12, P0 ;  /* 0x0000000c0200720c */ /* 0x000fe40000706670 */
[-C--:B------:R-:W-:Y:S04]  /*5180*/  SHF.R.U32.HI R0, RZ, R5.reuse, R0 ;  /* 0x00000005ff007219 */ /* 0x080fe80000011600 */
[----:B------:R-:W-:Y:S05]  /*5190*/  SEL R13, R8, R0, !P2 ;  /* 0x00000000080d7207 */ /* 0x000fea0005000000 */
[----:B------:R-:W-:Y:S02]  /*51a0*/  IMAD.MOV R12, RZ, RZ, -R13 ;  /* 0x000000ffff0c7224 */ /* 0x000fe400078e0a0d */
[----:B------:R-:W-:Y:S04]  /*51b0*/  @!P0 IMAD.HI.U32 R0, R2, R4, RZ ;  /* 0x0000000402008227 */ /* 0x000fe800078e00ff */
[----:B------:R-:W-:Y:S01]  /*51c0*/  IMAD R12, R26, R12, R8 ;  /* 0x0000000c1a0c7224 */ /* 0x000fe200078e0208 */
[----:B------:R-:W-:Y:S04]  /*51d0*/  @!P0 SHF.R.U32.HI R0, RZ, R5, R0 ;  /* 0x00000005ff008219 */ /* 0x000fe80000011600 */
[----:B------:R-:W-:Y:S04]  /*51e0*/  @!P0 SEL R0, R2, R0, !P2 ;  /* 0x0000000002008207 */ /* 0x000fe80005000000 */
[----:B------:R-:W-:Y:S01]  /*51f0*/  @!P0 IADD3 R13, PT, PT, R13, -R0, RZ ;  /* 0x800000000d0d8210 */ /* 0x000fe20007ffe0ff */
[----:B------:R-:W-:Y:S01]  /*5200*/  @!P0 IMAD R0, R9, R12, R0 ;  /* 0x0000000c09008224 */ /* 0x000fe200078e0200 */
[----:B------:R-:W-:Y:S01]  /*5210*/  IADD3 R9, PT, PT, -R8, RZ, RZ ;  /* 0x000000ff08097210 */ /* 0x000fe20007ffe1ff */
[--C-:B------:R-:W-:Y:S02]  /*5220*/  IMAD.MOV R12, RZ, RZ, -R2.reuse ;  /* 0x000000ffff0c7224 */ /* 0x100fe400078e0a02 */
[----:B------:R-:W-:Y:S02]  /*5230*/  @!P0 IMAD R8, R13, R26, R2 ;  /* 0x0000001a0d088224 */ /* 0x000fe400078e0202 */
[----:B------:R-:W-:Y:S02]  /*5240*/  @!P0 IMAD.MOV.U32 R2, RZ, RZ, R0 ;  /* 0x000000ffff028224 */ /* 0x000fe400078e0000 */
[----:B------:R-:W-:Y:S02]  /*5250*/  IMAD R11, R3, R12, R11 ;  /* 0x0000000c030b7224 */ /* 0x000fe400078e020b */
[----:B------:R-:W-:Y:S02]  /*5260*/  IMAD R10, R6, R9, R10 ;  /* 0x00000009060a7224 */ /* 0x000fe400078e020a */
[----:B------:R-:W-:Y:S02]  /*5270*/  IMAD R11, R2, R3, R11 ;  /* 0x00000003020b7224 */ /* 0x000fe400078e020b */
[----:B------:R-:W-:Y:S02]  /*5280*/  IMAD R10, R8, R6, R10 ;  /* 0x00000006080a7224 */ /* 0x000fe400078e020a */
.L_x_93:
[----:B------:R-:W-:Y:S05]  /*5290*/  BRA.U UP1, `(.L_x_94) ;  /* 0x0000000101107547 */ /* 0x000fea000b800000 */
[----:B------:R-:W-:Y:S04]  /*52a0*/  MOV R2, UR7 ;  /* 0x0000000700027c02 */ /* 0x000fe80008000f00 */
[----:B------:R-:W-:Y:S04]  /*52b0*/  SHF.L.U32 R2, R2, 0x1f, RZ ;  /* 0x0000001f02027819 */ /* 0x000fe800000006ff */
[----:B------:R-:W2:Y:S02]  /*52c0*/  SYNCS.PHASECHK.TRANS64.TRYWAIT P0, [UR6+0x598], R2 ;  /* 0x00059802ff0075a7 */ /* 0x000ea40008001106 */
[----:B--2---:R-:W-:Y:S05]  /*52d0*/  @!P0 BRA `(.L_x_95) ;  /* 0x0000002400cc8947 */ /* 0x004fea0003800000 */
.L_x_94:
[----:B------:R-:W-:Y:S05]  /*52e0*/  BRA.U !UP3, `(.L_x_96) ;  /* 0x000000010b347547 */ /* 0x000fea000b800000 */
[----:B------:R-:W-:Y:S01]  /*52f0*/  UPLOP3.LUT UP0, UPT, UPT, UPT, UP2, 0x80, 0x8 ;  /* 0x000000000008789c */ /* 0x000fe20003f0f020 */
[----:B--2---:R-:W-:Y:S02]  /*5300*/  HFMA2 R0, -RZ, RZ, 0, 5.9604644775390625e-08 ;  /* 0x00000001ff007431 */ /* 0x004fe400000001ff */
[----:B------:R-:W-:Y:S03]  /*5310*/  IMAD.MOV.U32 R61, RZ, RZ, 0x1 ;  /* 0x00000001ff3d7424 */ /* 0x000fe600078e00ff */
[----:B------:R-:W-:Y:S05]  /*5320*/  PLOP3.LUT P0, PT, PT, PT, UP0, 0x80, 0x8 ;  /* 0x000000000008781c */ /* 0x000fea0003f0f008 */
[----:B------:R-:W2:Y:S01]  /*5330*/  @UP0 LDCU.64 UR10, c[0x0][0x888] ;  /* 0x00011100ff0a07ac */ /* 0x000ea20008000a00 */
[----:B------:R-:W-:Y:S07]  /*5340*/  @UP0 UIMAD UR8, UR36, UR4, URZ ;  /* 0x00000004240802a4 */ /* 0x000fee000f8e02ff */
[----:B------:R-:W-:Y:S01]  /*5350*/  @!P0 PRMT R61, R0, 0x7610, R61 ;  /* 0x00007610003d8816 */ /* 0x000fe2000000003d */
[----:B--2---:R-:W-:Y:S03]  /*5360*/  @UP0 UIMAD.WIDE UR10, UR8, 0x4, UR10 ;  /* 0x00000004080a08a5 */ /* 0x004fe6000f8e020a */
[----:B------:R-:W2:Y:S03]  /*5370*/  @!UP0 LDCU UR8, c[0x0][0x880] ;  /* 0x00011000ff0887ac */ /* 0x000ea60008000800 */
[----:B-----5:R-:W-:Y:S01]  /*5380*/  IMAD.U32 R34, RZ, RZ, UR10 ;  /* 0x0000000aff227e24 */ /* 0x020fe2000f8e00ff */
[----:B------:R-:W-:Y:S05]  /*5390*/  MOV R35, UR11 ;  /* 0x0000000b00237c02 */ /* 0x000fea0008000f00 */
[----:B------:R4:W5:Y:S02]  /*53a0*/  @P0 LDG.E R34, desc[UR40][R34.64] ;  /* 0x0000002822220981 */ /* 0x000964000c1e1900 */
[----:B--2-4-:R-:W-:Y:S07]  /*53b0*/  @!P0 IMAD.U32 R34, RZ, RZ, UR8 ;  /* 0x00000008ff228e24 */ /* 0x014fee000f8e00ff */
.L_x_96:
[----:B-----5:R-:W-:Y:S01]  /*53c0*/  @!P4 ISETP.EQ.AND P5, PT, R34, RZ, PT ;  /* 0x000000ff2200c20c */ /* 0x020fe20003fa2270 */
[----:B------:R-:W-:Y:S01]  /*53d0*/  @!UPT UIADD3 URZ, UPT, UPT, URZ, URZ, URZ ;  /* 0x000000fffffff290 */ /* 0x000fe2000fffe0ff */
[----:B------:R-:W-:Y:S11]  /*53e0*/  @!P4 BRA `(.L_x_97) ;  /* 0x000000000014c947 */ /* 0x000ff60003800000 */
[----:B------:R-:W-:Y:S02]  /*53f0*/  LOP3.LUT P0, RZ, R61, 0xff, RZ, 0xc0, !PT ;  /* 0x000000ff3dff7812 */ /* 0x000fe4000780c0ff */
[----:B------:R-:W-:Y:S04]  /*5400*/  PLOP3.LUT P5, PT, PT, PT, UP0, 0x80, 0x8 ;  /* 0x000000000008781c */ /* 0x000fe80003faf008 */
[----:B------:R-:W-:Y:S07]  /*5410*/  PLOP3.LUT P5, PT, P5, PT, PT, 0x8, 0x80 ;  /* 0x000000000080781c */ /* 0x000fee0002fae170 */
[----:B------:R-:W-:Y:S11]  /*5420*/  @P0 ISETP.EQ.AND P5, PT, R34, RZ, PT ;  /* 0x000000ff2200020c */ /* 0x000ff60003fa2270 */
[----:B------:R-:W-:Y:S02]  /*5430*/  @!UPT UIADD3 URZ, UPT, UPT, URZ, URZ, URZ ;  /* 0x000000fffffff290 */ /* 0x000fe4000fffe0ff */
.L_x_97:
[----:B------:R-:W4:Y:S01]  /*5440*/  SYNCS.PHASECHK.TRANS64.TRYWAIT P4, [UR6+0x588], R24 ;  /* 0x00058818ff0075a7 */ /* 0x000f220008081106 */
[----:B------:R-:W-:Y:S01]  /*5450*/  @P3 SHF.R.U32.HI R25, RZ, 0x10, R17 ;  /* 0x00000010ff193819 */ /* 0x000fe20000011611 */
[----:B------:R-:W-:Y:S01]  /*5460*/  VIADD R28, R28, 0x1 ;  /* 0x000000011c1c7836 */ /* 0x000fe20000000000 */
[----:B------:R-:W5:Y:S08]  /*5470*/  LDC.64 R8, c[0x0][0xb10] ;  /* 0x0002c400ff087b82 */ /* 0x000f700000000a00 */
[----:B------:R-:W1:Y:S08]  /*5480*/  LDC.64 R12, c[0x0][0xb18] ;  /* 0x0002c600ff0c7b82 */ /* 0x000e700000000a00 */
[----:B--2---:R-:W2:Y:S08]  /*5490*/  @!P1 LDC R0, c[0x0][0xb20] ;  /* 0x0002c800ff009b82 */ /* 0x004eb00000000800 */
[----:B------:R-:W3:Y:S01]  /*54a0*/  @!P1 LDC R2, c[0x0][0xb0c] ;  /* 0x0002c300ff029b82 */ /* 0x000ee20000000800 */
[C---:B-----5:R-:W-:Y:S05]  /*54b0*/  @!P1 IMAD.HI.U32 R8, R11.reuse, R8, RZ ;  /* 0x000000080b089227 */ /* 0x060fea00078e00ff */
[----:B------:R-:W-:Y:S01]  /*54c0*/  @!P1 SHF.R.U32.HI R8, RZ, R9, R8 ;  /* 0x00000009ff089219 */ /* 0x000fe20000011608 */
[----:B-1----:R-:W-:Y:S01]  /*54d0*/  @!P1 IMAD.HI.U32 R13, R10, R13, RZ ;  /* 0x0000000d0a0d9227 */ /* 0x002fe200078e00ff */
[----:B------:R-:W-:Y:S04]  /*54e0*/  @!P1 ISETP.NE.AND P0, PT, R12, 0x1, PT ;  /* 0x000000010c00980c */ /* 0x000fe80003f05270 */
[----:B--2---:R-:W-:Y:S02]  /*54f0*/  @!P1 SHF.R.U32.HI R0, RZ, R0, R13 ;  /* 0x00000000ff009219 */ /* 0x004fe4000001160d */
[----:B---3--:R-:W-:Y:S02]  /*5500*/  @!P1 ISETP.NE.AND P2, PT, R2, 0x1, PT ;  /* 0x000000010200980c */ /* 0x008fe40003f45270 */
[----:B------:R-:W-:Y:S02]  /*5510*/  @!P1 SEL R9, R10, R0, !P0 ;  /* 0x000000000a099207 */ /* 0x000fe40004000000 */
[----:B------:R-:W-:Y:S02]  /*5520*/  ELECT P0, URZ, PT ;  /* 0x0000000000ff782f */ /* 0x000fe40003800000 */
[----:B------:R-:W-:Y:S05]  /*5530*/  @!P1 SEL R8, R11, R8, !P2 ;  /* 0x000000080b089207 */ /* 0x000fea0005000000 */
[----:B------:R-:W-:Y:S02]  /*5540*/  @!P1 IMAD.IADD R0, R9, 0x1, -R8 ;  /* 0x0000000109009824 */ /* 0x000fe400078e0a08 */
[----:B------:R-:W-:Y:S02]  /*5550*/  @!P1 IMAD.IADD R8, R8, 0x1, -R9 ;  /* 0x0000000108089824 */ /* 0x000fe400078e0a09 */
[----:B------:R-:W-:Y:S02]  /*5560*/  @!P1 IMAD R11, R0, R2, R11 ;  /* 0x00000002000b9224 */ /* 0x000fe400078e020b */
[----:B------:R-:W-:Y:S01]  /*5570*/  @!P1 IMAD R10, R8, R12, R10 ;  /* 0x0000000c080a9224 */ /* 0x000fe200078e020a */
[----:B----4-:R-:W-:Y:S06]  /*5580*/  @!P4 BRA `(.L_x_98) ;  /* 0x000000240038c947 */ /* 0x010fec0003800000 */
.L_x_162:
[----:B------:R-:W-:Y:S01]  /*5590*/  PLOP3.LUT P5, PT, P5, P0, PT, 0xf2, 0x2f ;  /* 0x00000000002f781c */ /* 0x000fe20002fa1e72 */
[----:B------:R-:W-:Y:S01]  /*55a0*/  UMOV UR14, 0x0 ;  /* 0x00000000000e7882 */ /* 0x000fe20000000000 */
[----:B------:R-:W-:Y:S01]  /*55b0*/  LOP3.LUT R29, R29, 0x1, RZ, 0x3c, !PT ;  /* 0x000000011d1d7812 */ /* 0x000fe200078e3cff */
[----:B------:R-:W-:Y:S01]  /*55c0*/  UMOV UR15, 0x10000000 ;  /* 0x10000000000f7882 */ /* 0x000fe20000000000 */
[----:B------:R-:W-:Y:S01]  /*55d0*/  UMOV UR12, UR36 ;  /* 0x00000024000c7c82 */ /* 0x000fe20008000000 */
[----:B------:R-:W-:Y:S08]  /*55e0*/  @P3 R2UR UR36, R25 ;  /* 0x00000000192432ca */ /* 0x000ff000000e0000 */
[----:B------:R-:W-:Y:S01]  /*55f0*/  @!P5 IADD3 R2, P0, PT, R30, 0x580, RZ ;  /* 0x000005801e02d810 */ /* 0x000fe20007f1e0ff */
[----:B------:R-:W-:Y:S01]  /*5600*/  @!P5 IMAD.SHL.U32 R60, R60, 0x20, RZ ;  /* 0x000000203c3cd824 */ /* 0x000fe200078e00ff */
[----:B------:R-:W-:Y:S01]  /*5610*/  VOTEU.ALL UP1, P5 ;  /* 0x0000000000ff7886 */ /* 0x000fe20002820000 */
[----:B------:R-:W-:Y:S01]  /*5620*/  @!P5 IMAD.SHL.U32 R59, R59, 0x40, RZ ;  /* 0x000000403b3bd824 */ /* 0x000fe200078e00ff */
[----:B------:R-:W-:Y:S01]  /*5630*/  @!P5 R2UR UR9, R2 ;  /* 0x000000000209d2ca */ /* 0x000fe200000e0000 */
[----:B-1----:R-:W-:Y:S01]  /*5640*/  @!P5 IMAD.X R0, RZ, RZ, R31, P0 ;  /* 0x000000ffff00d224 */ /* 0x002fe200000e061f */
[----:B------:R-:W-:Y:S01]  /*5650*/  @!P5 R2UR UR10, R60 ;  /* 0x000000003c0ad2ca */ /* 0x000fe200000e0000 */
[----:B------:R-:W-:Y:S01]  /*5660*/  IMAD.IADD R60, R10, 0x1, R47 ;  /* 0x000000010a3c7824 */ /* 0x000fe200078e022f */
[----:B------:R-:W-:Y:S01]  /*5670*/  @!P5 R2UR UR11, R59 ;  /* 0x000000003b0bd2ca */ /* 0x000fe200000e0000 */
[----:B------:R-:W-:Y:S01]  /*5680*/  IMAD.IADD R59, R11, 0x1, R58 ;  /* 0x000000010b3b7824 */ /* 0x000fe200078e023a */
[----:B------:R-:W-:Y:S02]  /*5690*/  @!P5 R2UR UR8, R0 ;  /* 0x000000000008d2ca */ /* 0x000fe400000e0000 */
[C---:B------:R-:W-:Y:S04]  /*56a0*/  ISETP.NE.AND P0, PT, R28.reuse, 0x2, PT ;  /* 0x000000021c00780c */ /* 0x040fe80003f05270 */
[----:B------:R-:W-:Y:S01]  /*56b0*/  SEL R0, RZ, 0x1, P0 ;  /* 0x00000001ff007807 */ /* 0x000fe20000000000 */
[----:B------:R-:W-:Y:S01]  /*56c0*/  IMAD.U32 R8, RZ, RZ, UR9 ;  /* 0x00000009ff087e24 */ /* 0x000fe2000f8e00ff */
[----:B------:R-:W-:Y:S01]  /*56d0*/  @!UP1 UIADD3 UR9, UPT, UPT, UR6, 0x580, URZ ;  /* 0x0000058006099890 */ /* 0x000fe2000fffe0ff */
[----:B------:R-:W-:Y:S02]  /*56e0*/  SEL R28, R28, RZ, P0 ;  /* 0x000000ff1c1c7207 */ /* 0x000fe40000000000 */
[----:B------:R-:W-:Y:S02]  /*56f0*/  LOP3.LUT R27, R27, R0, RZ, 0x3c, !PT ;  /* 0x000000001b1b7212 */ /* 0x000fe400078e3cff */
[----:B------:R-:W-:Y:S01]  /*5700*/  IMAD.U32 R9, RZ, RZ, UR8 ;  /* 0x00000008ff097e24 */ /* 0x000fe2000f8e00ff */
[----:B------:R-:W-:Y:S01]  /*5710*/  @!P5 R2UR UR16, R8 ;  /* 0x000000000810d2ca */ /* 0x000fe200000e0000 */
[----:B------:R-:W-:Y:S01]  /*5720*/  @!UP1 UIADD3 UR8, UPT, UPT, UR6, 0x700, URZ ;  /* 0x0000070006089890 */ /* 0x000fe2000fffe0ff */
[----:B------:R-:W-:Y:S02]  /*5730*/  VOTEU.ALL UP1, P5 ;  /* 0x0000000000ff7886 */ /* 0x000fe40002820000 */
[----:B------:R-:W-:Y:S11]  /*5740*/  @!P5 R2UR UR17, R9 ;  /* 0x000000000911d2ca */ /* 0x000ff600000e0000 */
[----:B------:R-:W-:Y:S02]  /*5750*/  @!UPT UIADD3 URZ, UPT, UPT, URZ, URZ, URZ ;  /* 0x000000fffffff290 */ /* 0x000fe4000fffe0ff */
[----:B------:R2:W-:Y:S01]  /*5760*/  @!UP1 UTMALDG.3D [UR8], [UR16], desc[UR14] ;  /* 0x00000e08100095b4 */ /* 0x0005e20008011000 */
[----:B------:R2:W-:Y:S01]  /*5770*/  @!P5 SYNCS.ARRIVE.TRANS64.RED.A0TR RZ, [UR6+0x580], R23 ;  /* 0x00058017ffffd9a7 */ /* 0x0005e20008300406 */
[----:B------:R-:W-:Y:S01]  /*5780*/  UPLOP3.LUT UP1, UPT, UPT, UPT, UPT, 0x80, 0x8 ;  /* 0x000000000008789c */ /* 0x000fe20003f2f070 */
[----:B------:R-:W-:Y:S01]  /*5790*/  SYNCS.ARRIVE.TRANS64.RED.A1T0 RZ, [UR37], RZ ;  /* 0x000000ffffff79a7 */ /* 0x000fe20008100425 */
[----:B------:R-:W-:Y:S09]  /*57a0*/  @P3 BRA `(.L_x_99) ;  /* 0xfffffff400b43947 */ /* 0x000ff2000383ffff */
[----:B------:R-:W-:Y:S07]  /*57b0*/  MOV R0, UR6 ;  /* 0x0000000600007c02 */ /* 0x000fee0008000f00 */
.L_x_100:
[----:B-1----:R-:W-:-:S04]  /*57c0*/  SHF.L.U32 R2, R29, 0x1f, RZ ;  /* 0x0000001f1d027819 */ /* 0x002fc800000006ff */
[----:B------:R1:W3:Y:S03]  /*57d0*/  SYNCS.PHASECHK.TRANS64.TRYWAIT P0, [R0+URZ+0x588], R2 ;  /* 0x00058802000075a7 */ /* 0x0002e600080011ff */
[----:B---3--:R-:W-:Y:S05]  /*57e0*/  @!P0 NANOSLEEP.SYNCS 0x989680 ;  /* 0x009896800000895d */ /* 0x008fea0003900000 */
[----:B------:R-:W3:Y:S02]  /*57f0*/  @!P0 SYNCS.PHASECHK.TRANS64 P0, [R0+URZ+0x588], R2 ;  /* 0x00058802000085a7 */ /* 0x000ee400080010ff */
[----:B--23--:R-:W-:Y:S05]  /*5800*/  @P0 EXIT ;  /* 0x000000000000094d */ /* 0x00cfea0003800000 */
[----:B------:R-:W-:Y:S05]  /*5810*/  BRA `(.L_x_100) ;  /* 0xfffffffc00e87947 */ /* 0x000fea000383ffff */
.L_x_91:
[----:B------:R-:W-:-:S06]  /*5820*/  UISETP.GE.AND UP1, UPT, UR10, 0x4, UPT ;  /* 0x000000040a00788c */ /* 0x000fcc000bf26270 */
[----:B------:R-:W-:-:S13]  /*5830*/  PLOP3.LUT P0, PT, PT, PT, UP1, 0x80, 0x8 ;  /* 0x000000000008781c */ /* 0x000fda0003f0f018 */
[----:B------:R-:W-:Y:S05]  /*5840*/  @!P0 EXIT ;  /* 0x000000000000894d */ /* 0x000fea0003800000 */
[----:B------:R-:W-:Y:S01]  /*5850*/  BAR.SYNC.DEFER_BLOCKING 0x6, 0xa0 ;  /* 0x0182800000007b1d */ /* 0x000fe20000010000 */
[----:B------:R-:W-:Y:S01]  /*5860*/  IMAD.SHL.U32 R5, R65, 0x20, RZ ;  /* 0x0000002041057824 */ /* 0x000fe200078e00ff */
[----:B------:R-:W-:Y:S01]  /*5870*/  SHF.R.U32.HI R3, RZ, 0x2, R65 ;  /* 0x00000002ff037819 */ /* 0x000fe20000011641 */
[----:B------:R-:W-:Y:S01]  /*5880*/  IMAD.SHL.U32 R4, R67, 0x200000, RZ ;  /* 0x0020000043047824 */ /* 0x000fe200078e00ff */
[----:B------:R-:W-:Y:S01]  /*5890*/  CS2R R70, SRZ ;  /* 0x0000000000467805 */ /* 0x000fe2000001ff00 */
[----:B------:R-:W-:Y:S01]  /*58a0*/  IMAD.U32 R32, R65, 0x10000, RZ ;  /* 0x0001000041207824 */ /* 0x000fe200078e00ff */
[----:B------:R-:W-:Y:S02]  /*58b0*/  UMOV UR43, 0x400 ;  /* 0x00000400002b7882 */ /* 0x000fe40000000000 */
[----:B------:R-:W1:Y:S01]  /*58c0*/  LDC R64, c[0x0][0x370] ;  /* 0x0000dc00ff407b82 */ /* 0x000e620000000800 */
[----:B------:R-:W-:Y:S01]  /*58d0*/  ULEA UR43, UR37, UR43, 0x18 ;  /* 0x0000002b252b7291 */ /* 0x000fe2000f8ec0ff */
[----:B------:R-:W-:Y:S01]  /*58e0*/  LOP3.LUT R2, R5, 0x80, RZ, 0xc0, !PT ;  /* 0x0000008005027812 */ /* 0x000fe200078ec0ff */
[----:B------:R-:W-:Y:S01]  /*58f0*/  IMAD.SHL.U32 R66, R67, 0x400, RZ ;  /* 0x0000040043427824 */ /* 0x000fe200078e00ff */
[----:B------:R-:W-:Y:S01]  /*5900*/  LOP3.LUT R4, R4, 0x200000, RZ, 0xc0, !PT ;  /* 0x0020000004047812 */ /* 0x000fe200078ec0ff */
[----:B------:R-:W-:Y:S01]  /*5910*/  UIADD3 UR4, UPT, UPT, UR43, 0xf00, URZ ;  /* 0x00000f002b047890 */ /* 0x000fe2000fffe0ff */
[----:B------:R-:W-:Y:S01]  /*5920*/  LOP3.LUT R3, R2, 0x10, R3, 0xf8, !PT ;  /* 0x0000001002037812 */ /* 0x000fe200078ef803 */
[----:B------:R-:W-:Y:S01]  /*5930*/  IMAD.SHL.U32 R2, R65, 0x4, RZ ;  /* 0x0000000441027824 */ /* 0x000fe200078e00ff */
[----:B------:R-:W2:Y:S01]  /*5940*/  LDC R28, c[0x0][0xb0c] ;  /* 0x0002c300ff1c7b82 */ /* 0x000ea20000000800 */
[----:B------:R-:W-:Y:S01]  /*5950*/  LOP3.LUT R5, R5, 0x360, RZ, 0xc0, !PT ;  /* 0x0000036005057812 */ /* 0x000fe200078ec0ff */
[----:B------:R-:W-:Y:S01]  /*5960*/  IMAD.MOV.U32 R31, RZ, RZ, RZ ;  /* 0x000000ffff1f7224 */ /* 0x000fe200078e00ff */
[----:B------:R-:W-:Y:S01]  /*5970*/  LOP3.LUT R32, R4, 0x400000, R32, 0xf8, !PT ;  /* 0x0040000004207812 */ /* 0x000fe200078ef820 */
[----:B------:R-:W-:Y:S01]  /*5980*/  IMAD.MOV.U32 R74, RZ, RZ, RZ ;  /* 0x000000ffff4a7224 */ /* 0x000fe200078e00ff */
[----:B------:R-:W-:Y:S01]  /*5990*/  LOP3.LUT R66, R5, 0x400, R66, 0xf8, !PT ;  /* 0x0000040005427812 */ /* 0x000fe200078ef842 */
[----:B------:R-:W-:Y:S01]  /*59a0*/  IMAD.MOV.U32 R69, RZ, RZ, RZ ;  /* 0x000000ffff457224 */ /* 0x000fe200078e00ff */
[----:B------:R-:W-:Y:S01]  /*59b0*/  LOP3.LUT R2, R3, 0x10, R2, 0x78, !PT ;  /* 0x0000001003027812 */ /* 0x000fe200078e7802 */
[----:B------:R-:W3:Y:S01]  /*59c0*/  LDC R62, c[0x0][0xb20] ;  /* 0x0002c800ff3e7b82 */ /* 0x000ee20000000800 */
[----:B------:R-:W4:Y:S01]  /*59d0*/  LDS R0, [UR43+0x650] ;  /* 0x0006502bff007984 */ /* 0x000f220008000800 */
[----:B------:R-:W-:Y:S01]  /*59e0*/  IMAD.U32 R72, RZ, RZ, UR4 ;  /* 0x00000004ff487e24 */ /* 0x000fe2000f8e00ff */
[----:B------:R-:W-:Y:S01]  /*59f0*/  LOP3.LUT R66, R66, R2, RZ, 0xfc, !PT ;  /* 0x0000000242427212 */ /* 0x000fe200078efcff */
[----:B------:R-:W1:Y:S04]  /*5a00*/  LDCU.64 UR46, c[0x0][0x348] ;  /* 0x00006900ff2e77ac */ /* 0x000e680008000a00 */
[----:B------:R-:W1:Y:S01]  /*5a10*/  LDC R27, c[0x0][0xb30] ;  /* 0x0002cc00ff1b7b82 */ /* 0x000e620000000800 */
[----:B------:R-:W1:Y:S01]  /*5a20*/  LDCU.64 UR38, c[0x0][0x888] ;  /* 0x00011100ff2677ac */ /* 0x000e620008000a00 */
[----:B------:R-:W-:-:S06]  /*5a30*/  UIADD3 UR42, UPT, UPT, UR43, 0x700, URZ ;  /* 0x000007002b2a7890 */ /* 0x000fcc000fffe0ff */
[----:B------:R-:W1:Y:S08]  /*5a40*/  LDC.64 R56, c[0x0][0xb10] ;  /* 0x0002c400ff387b82 */ /* 0x000e700000000a00 */
[----:B------:R-:W1:Y:S08]  /*5a50*/  LDC.64 R24, c[0x0][0xb18] ;  /* 0x0002c600ff187b82 */ /* 0x000e700000000a00 */
[----:B------:R-:W1:Y:S08]  /*5a60*/  LDC.64 R52, c[0x0][0x888] ;  /* 0x00022200ff347b82 */ /* 0x000e700000000a00 */
[----:B------:R-:W1:Y:S01]  /*5a70*/  LDC.64 R22, c[0x0][0xb28] ;  /* 0x0002ca00ff167b82 */ /* 0x000e620000000a00 */
[----:B----4-:R-:W-:-:S07]  /*5a80*/  IMAD.IADD R32, R0, 0x1, R32 ;  /* 0x0000000100207824 */ /* 0x010fce00078e0220 */
[----:B------:R-:W4:Y:S08]  /*5a90*/  LDC.64 R54, c[0x0][0x890] ;  /* 0x00022400ff367b82 */ /* 0x000f300000000a00 */
[----:B------:R-:W1:Y:S08]  /*5aa0*/  LDC.64 R50, c[0x0][0x8b0] ;  /* 0x00022c00ff327b82 */ /* 0x000e700000000a00 */
[----:B------:R-:W1:Y:S08]  /*5ab0*/  LDC.64 R48, c[0x0][0x8a8] ;  /* 0x00022a00ff307b82 */ /* 0x000e700000000a00 */
[----:B--23--:R-:W1:Y:S02]  /*5ac0*/  LDC R63, c[0x0][0x374] ;  /* 0x0000dd00ff3f7b82 */ /* 0x00ce640000000800 */
.L_x_118:
[----:B------:R-:W-:Y:S02]  /*5ad0*/  LEA R0, R74, UR43, 0x3 ;  /* 0x0000002b4a007c11 */ /* 0x000fe4000f8e18ff */
[----:B------:R-:W-:Y:S02]  /*5ae0*/  SHF.L.U32 R2, R70, 0x1f, RZ ;  /* 0x0000001f46027819 */ /* 0x000fe400000006ff */
[----:B------:R-:W-:Y:S02]  /*5af0*/  LEA R16, R74, UR43, 0x4 ;  /* 0x0000002b4a107c11 */ /* 0x000fe4000f8e20ff */
[----:B--2---:R-:W2:Y:S02]  /*5b00*/  SYNCS.PHASECHK.TRANS64.TRYWAIT P0, [R0+URZ+0x5a0], R2 ;  /* 0x0005a002000075a7 */ /* 0x004ea400080011ff */
[----:B-12---:R-:W-:Y:S05]  /*5b10*/  @!P0 BRA `(.L_x_101) ;  /* 0x0000001c00ec8947 */ /* 0x006fea0003800000 */
.L_x_163:
[----:B------:R-:W3:Y:S01]  /*5b20*/  LDC.64 R10, c[0x0][0xb10] ;  /* 0x0002c400ff0a7b82 */ /* 0x000ee20000000a00 */
[----:B------:R-:W4:Y:S01]  /*5b30*/  LDS.128 R16, [R16+0x630] ;  /* 0x0006300010107984 */ /* 0x000f220000000c00 */
[----:B-1----:R-:W-:Y:S01]  /*5b40*/  ISETP.NE.AND P1, PT, R27, 0x1, PT ;  /* 0x000000011b00780c */ /* 0x002fe20003f25270 */
[----:B--2---:R-:W-:Y:S01]  /*5b50*/  VIADD R0, R0, 0x5b0 ;  /* 0x000005b000007836 */ /* 0x004fe20000000000 */
[----:B------:R-:W-:Y:S04]  /*5b60*/  ISETP.GE.AND P0, PT, R26, 0x1, PT ;  /* 0x000000011a00780c */ /* 0x000fe80003f06270 */
[----:B------:R-:W1:Y:S01]  /*5b70*/  LDC.64 R8, c[0x0][0xb18] ;  /* 0x0002c600ff087b82 */ /* 0x000e620000000a00 */
[----:B------:R-:W-:Y:S01]  /*5b80*/  PRMT R0, RZ, 0x654, R0 ;  /* 0x00000654ff007816 */ /* 0x000fe20000000000 */
[----:B------:R-:W-:Y:S01]  /*5b90*/  @!PT LDS RZ, [RZ] ;  /* 0x00000000fffff984 */ /* 0x000fe20000000800 */
[----:B------:R-:W-:Y:S01]  /*5ba0*/  @!PT LDS RZ, [RZ] ;  /* 0x00000000fffff984 */ /* 0x000fe20000000800 */
[----:B------:R-:W-:Y:S01]  /*5bb0*/  @!PT LDS RZ, [RZ] ;  /* 0x00000000fffff984 */ /* 0x000fe20000000800 */
[----:B------:R-:W-:Y:S01]  /*5bc0*/  @!PT LDS RZ, [RZ] ;  /* 0x00000000fffff984 */ /* 0x000fe20000000800 */
[----:B------:R2:W-:Y:S06]  /*5bd0*/  MEMBAR.ALL.CTA ;  /* 0x0000000000007992 */ /* 0x0005ec0000008000 */
[----:B--2---:R-:W2:Y:S01]  /*5be0*/  FENCE.VIEW.ASYNC.S ;  /* 0x00000000000073c6 */ /* 0x004ea20000000000 */
[----:B------:R-:W1:Y:S08]  /*5bf0*/  @!P1 LDC R12, c[0x0][0xb20] ;  /* 0x0002c800ff0c9b82 */ /* 0x000e700000000800 */
[----:B------:R-:W1:Y:S01]  /*5c00*/  @!P1 LDC R7, c[0x0][0xb0c] ;  /* 0x0002c300ff079b82 */ /* 0x000e620000000800 */
[----:B--2---:R2:W-:Y:S01]  /*5c10*/  SYNCS.ARRIVE.TRANS64.RED.A1T0 RZ, [R0+URZ], RZ ;  /* 0x000000ff00ff79a7 */ /* 0x0045e200081004ff */
[----:B----4-:R-:W-:Y:S04]  /*5c20*/  LOP3.LUT P4, RZ, R18, 0x1, RZ, 0xc0, !PT ;  /* 0x0000000112ff7812 */ /* 0x010fe8000788c0ff */
[----:B------:R-:W-:Y:S09]  /*5c30*/  P2R R73, PR, RZ, 0x10 ;  /* 0x00000010ff497803 */ /* 0x000ff20000000000 */
[----:B------:R-:W-:Y:S02]  /*5c40*/  @P4 MOV R30, R16 ;  /* 0x00000010001e4202 */ /* 0x000fe40000000f00 */
[----:B------:R-:W-:Y:S01]  /*5c50*/  @P4 LOP3.LUT R29, R17, 0xffff, RZ, 0xc0, !PT ;  /* 0x0000ffff111d4812 */ /* 0x000fe200078ec0ff */
[----:B--23--:R-:W-:Y:S06]  /*5c60*/  @!P0 BRA `(.L_x_102) ;  /* 0x0000000000a48947 */ /* 0x00cfec0003800000 */
[-C--:B------:R-:W-:Y:S01]  /*5c70*/  IMAD.HI.U32 R0, R63, R25.reuse, RZ ;  /* 0x000000193f007227 */ /* 0x080fe200078e00ff */
[----:B------:R-:W-:Y:S02]  /*5c80*/  ISETP.NE.AND P0, PT, R24, 0x1, PT ;  /* 0x000000011800780c */ /* 0x000fe40003f05270 */
[----:B------:R-:W-:Y:S01]  /*5c90*/  ISETP.NE.AND P2, PT, R26, 0x1, PT ;  /* 0x000000011a00780c */ /* 0x000fe20003f45270 */
[----:B------:R-:W-:Y:S01]  /*5ca0*/  IMAD.HI.U32 R4, R64, R56, RZ ;  /* 0x0000003840047227 */ /* 0x000fe200078e00ff */
[----:B------:R-:W-:Y:S02]  /*5cb0*/  SHF.R.U32.HI R0, RZ, R62, R0 ;  /* 0x0000003eff007219 */ /* 0x000fe40000011600 */
[----:B------:R-:W-:Y:S01]  /*5cc0*/  ISETP.NE.AND P3, PT, R28, 0x1, PT ;  /* 0x000000011c00780c */ /* 0x000fe20003f65270 */
[----:B------:R-:W-:Y:S01]  /*5cd0*/  IMAD.HI.U32 R6, R29, R25, RZ ;  /* 0x000000191d067227 */ /* 0x000fe200078e00ff */
[-C--:B------:R-:W-:Y:S02]  /*5ce0*/  SHF.R.U32.HI R4, RZ, R57.reuse, R4 ;  /* 0x00000039ff047219 */ /* 0x080fe40000011604 */
        /* <DEDUP_REMOVED lines=14> */
[C---:B------:R-:W-:Y:S03]  /*5dd0*/  IMAD.HI.U32 R0, R3.reuse, R22, RZ ;  /* 0x0000001603007227 */ /* 0x040fe600078e00ff */
[C---:B------:R-:W-:Y:S02]  /*5de0*/  ISETP.GE.OR P0, PT, R2.reuse, R5, P0 ;  /* 0x000000050200720c */ /* 0x040fe40000706670 */
[----:B------:R-:W-:Y:S04]  /*5df0*/  SHF.R.U32.HI R0, RZ, R23, R0 ;  /* 0x00000017ff007219 */ /* 0x000fe80000011600 */
[C---:B------:R-:W-:Y:S05]  /*5e00*/  SEL R6, R3.reuse, R0, !P2 ;  /* 0x0000000003067207 */ /* 0x040fea0005000000 */
        /* <DEDUP_REMOVED lines=14> */
[----:B------:R-:W-:Y:S07]  /*5ef0*/  IMAD R29, R3, R24, R29 ;  /* 0x00000018031d7224 */ /* 0x000fee00078e021d */
.L_x_102:
[----:B------:R-:W-:Y:S01]  /*5f00*/  @!P1 IMAD.HI.U32 R0, R30, R10, RZ ;  /* 0x0000000a1e009227 */ /* 0x000fe200078e00ff */
[----:B-1----:R-:W-:Y:S01]  /*5f10*/  @!P1 ISETP.NE.AND P0, PT, R8, 0x1, PT ;  /* 0x000000010800980c */ /* 0x002fe20003f05270 */
[----:B------:R-:W-:Y:S01]  /*5f20*/  ULOP3.LUT UP0, URZ, UR42, 0x90, URZ, 0xc0, !UPT ;  /* 0x000000902aff7892 */ /* 0x000fe2000f80c0ff */
[----:B------:R-:W-:Y:S01]  /*5f30*/  @!P1 ISETP.NE.AND P2, PT, R7, 0x1, PT ;  /* 0x000000010700980c */ /* 0x000fe20003f45270 */
[C---:B------:R-:W-:Y:S01]  /*5f40*/  @!P1 IMAD.HI.U32 R2, R29.reuse, R9, RZ ;  /* 0x000000091d029227 */ /* 0x040fe200078e00ff */
[----:B------:R-:W-:Y:S02]  /*5f50*/  @!P1 SHF.R.U32.HI R0, RZ, R11, R0 ;  /* 0x0000000bff009219 */ /* 0x000fe40000011600 */
[----:B------:R-:W-:Y:S01]  /*5f60*/  @P4 SHF.R.U32.HI R68, RZ, 0x10, R17 ;  /* 0x00000010ff444819 */ /* 0x000fe20000011611 */
[----:B------:R-:W-:Y:S01]  /*5f70*/  VIADD R74, R74, 0x1 ;  /* 0x000000014a4a7836 */ /* 0x000fe20000000000 */
[----:B------:R-:W-:Y:S02]  /*5f80*/  @!P1 SHF.R.U32.HI R2, RZ, R12, R2 ;  /* 0x0000000cff029219 */ /* 0x000fe40000011602 */
[----:B------:R-:W-:Y:S02]  /*5f90*/  @!P1 SEL R3, R30, R0, !P2 ;  /* 0x000000001e039207 */ /* 0x000fe40005000000 */
[----:B------:R-:W-:Y:S05]  /*5fa0*/  @!P1 SEL R2, R29, R2, !P0 ;  /* 0x000000021d029207 */ /* 0x000fea0004000000 */
[----:B------:R-:W-:Y:S02]  /*5fb0*/  @!P1 IMAD.IADD R0, R2, 0x1, -R3 ;  /* 0x0000000102009824 */ /* 0x000fe400078e0a03 */
[----:B------:R-:W-:Y:S02]  /*5fc0*/  @!P1 IMAD.IADD R2, R3, 0x1, -R2 ;  /* 0x0000000103029824 */ /* 0x000fe400078e0a02 */
[----:B------:R-:W-:Y:S02]  /*5fd0*/  @!P1 IMAD R30, R0, R7, R30 ;  /* 0x00000007001e9224 */ /* 0x000fe400078e021e */
[----:B------:R-:W-:Y:S01]  /*5fe0*/  @!P1 IMAD R29, R2, R8, R29 ;  /* 0x00000008021d9224 */ /* 0x000fe200078e021d */
[----:B------:R-:W-:Y:S06]  /*5ff0*/  BRA.U !UP0, `(.L_x_103) ;  /* 0x0000000108407547 */ /* 0x000fec000b800000 */
[----:B------:R-:W1:Y:S01]  /*6000*/  LDCU.64 UR8, c[0x4][0x80] ;  /* 0x01001000ff0877ac */ /* 0x000e620008000a00 */
[----:B------:R-:W-:Y:S01]  /*6010*/  MOV R3, 0x0 ;  /* 0x0000000000037802 */ /* 0x000fe20000000f00 */
[----:B------:R-:W-:Y:S02]  /*6020*/  HFMA2 R12, -RZ, RZ, 0, 5.9604644775390625e-08 ;  /* 0x00000001ff0c7431 */ /* 0x000fe400000001ff */
[----:B------:R-:W-:Y:S02]  /*6030*/  IMAD.MOV.U32 R8, RZ, RZ, 0x70 ;  /* 0x00000070ff087424 */ /* 0x000fe400078e00ff */
[----:B------:R-:W-:Y:S01]  /*6040*/  IMAD.MOV.U32 R13, RZ, RZ, RZ ;  /* 0x000000ffff0d7224 */ /* 0x000fe200078e00ff */
[----:B------:R-:W2:Y:S01]  /*6050*/  LDCU.64 UR6, c[0x4][0x88] ;  /* 0x01001100ff0677ac */ /* 0x000ea20008000a00 */
[----:B------:R-:W3:Y:S01]  /*6060*/  LDC.64 R2, c[0x4][R3] ;  /* 0x0100000003027b82 */ /* 0x000ee20000000a00 */
[----:B------:R-:W4:Y:S01]  /*6070*/  LDCU.64 UR4, c[0x4][0x8] ;  /* 0x01000100ff0477ac */ /* 0x000f220008000a00 */
[----:B-1----:R-:W-:Y:S01]  /*6080*/  MOV R5, UR9 ;  /* 0x0000000900057c02 */ /* 0x002fe20008000f00 */
[----:B------:R-:W-:Y:S01]  /*6090*/  IMAD.U32 R4, RZ, RZ, UR8 ;  /* 0x00000008ff047e24 */ /* 0x000fe2000f8e00ff */
[----:B--2---:R-:W-:Y:S01]  /*60a0*/  MOV R7, UR7 ;  /* 0x0000000700077c02 */ /* 0x004fe20008000f00 */
[----:B------:R-:W-:Y:S01]  /*60b0*/  IMAD.U32 R6, RZ, RZ, UR6 ;  /* 0x00000006ff067e24 */ /* 0x000fe2000f8e00ff */
[----:B----4-:R-:W-:Y:S01]  /*60c0*/  MOV R11, UR5 ;  /* 0x00000005000b7c02 */ /* 0x010fe20008000f00 */
[----:B------:R-:W-:Y:S02]  /*60d0*/  IMAD.U32 R10, RZ, RZ, UR4 ;  /* 0x00000004ff0a7e24 */ /* 0x000fe4000f8e00ff */
[----:B------:R-:W-:Y:S07]  /*60e0*/  LEPC R20, `(.L_x_103) ;  /* 0x000000001014794e */ /* 0x000fee0000000000 */
[----:B---3-5:R-:W-:Y:S05]  /*60f0*/  CALL.ABS.NOINC R2 ;  /* 0x0000000002007343 */ /* 0x028fea0003c00000 */
.L_x_103:
[----:B------:R-:W-:Y:S01]  /*6100*/  LOP3.LUT P0, RZ, R72, 0x90, RZ, 0xc0, !PT ;  /* 0x0000009048ff7812 */ /* 0x000fe2000780c0ff */
[----:B------:R-:W-:Y:S11]  /*6110*/  BSSY.RECONVERGENT B6, `(.L_x_104) ;  /* 0x0000013000067945 */ /* 0x000ff60003800200 */
[----:B------:R-:W-:Y:S01]  /*6120*/  @!UPT UIADD3 URZ, UPT, UPT, URZ, URZ, URZ ;  /* 0x000000fffffff290 */ /* 0x000fe2000fffe0ff */
[----:B------:R-:W-:Y:S05]  /*6130*/  @!P0 BRA `(.L_x_105) ;  /* 0x0000000000408947 */ /* 0x000fea0003800000 */
        /* <DEDUP_REMOVED lines=16> */
.L_x_105:
[----:B------:R-:W-:Y:S05]  /*6240*/  BSYNC.RECONVERGENT B6 ;  /* 0x0000000000067941 */ /* 0x000fea0003800200 */
.L_x_104:
[----:B------:R-:W-:Y:S01]  /*6250*/  ISETP.NE.U32.AND P3, PT, R54, RZ, PT ;  /* 0x000000ff3600720c */ /* 0x000fe20003f65070 */
[----:B------:R-:W-:Y:S01]  /*6260*/  UISETP.NE.AND UP1, UPT, UR44, URZ, UPT ;  /* 0x000000ff2c00728c */ /* 0x000fe2000bf25270 */
[----:B------:R-:W-:Y:S02]  /*6270*/  ISETP.NE.U32.AND P4, PT, R50, RZ, PT ;  /* 0x000000ff3200720c */ /* 0x000fe40003f85070 */
[----:B------:R-:W-:Y:S02]  /*6280*/  ISETP.NE.AND.EX P3, PT, R55, RZ, PT, P3 ;  /* 0x000000ff3700720c */ /* 0x000fe40003f65330 */
[----:B------:R-:W-:Y:S02]  /*6290*/  PLOP3.LUT P1, PT, PT, PT, PT, 0x8, 0x80 ;  /* 0x000000000080781c */ /* 0x000fe40003f2e170 */
[----:B------:R-:W-:Y:S02]  /*62a0*/  PLOP3.LUT P0, PT, PT, PT, UP1, 0x80, 0x8 ;  /* 0x000000000008781c */ /* 0x000fe40003f0f018 */
[----:B------:R-:W-:Y:S02]  /*62b0*/  ISETP.NE.AND.EX P4, PT, R51, RZ, PT, P4 ;  /* 0x000000ff3300720c */ /* 0x000fe40003f85340 */
[----:B------:R-:W1:Y:S09]  /*62c0*/  @UP1 LDCU.64 UR4, c[0x0][0x888] ;  /* 0x00011100ff0417ac */ /* 0x000e720008000a00 */
[----:B------:R-:W-:Y:S01]  /*62d0*/  @P0 PLOP3.LUT P1, PT, P3, PT, PT, 0x80, 0x8 ;  /* 0x000000000008081c */ /* 0x000fe20001f2f070 */
[----:B-1----:R-:W-:Y:S04]  /*62e0*/  @UP1 UISETP.NE.U32.AND UP0, UPT, UR4, URZ, UPT ;  /* 0x000000ff0400128c */ /* 0x002fe8000bf05070 */
[----:B------:R-:W-:Y:S04]  /*62f0*/  @UP1 UISETP.NE.AND.EX UP0, UPT, UR5, URZ, UPT, UP0 ;  /* 0x000000ff0500128c */ /* 0x000fe8000bf05300 */
[----:B------:R-:W-:Y:S01]  /*6300*/  @UP1 USEL UR4, URZ, 0xffffffff, UP0 ;  /* 0xffffffffff041887 */ /* 0x000fe20008000000 */
[----:B------:R-:W-:Y:S11]  /*6310*/  @!P3 BRA `(.L_x_106) ;  /* 0x00000000002cb947 */ /* 0x000ff60003800000 */
[----:B------:R-:W-:Y:S01]  /*6320*/  ISETP.NE.U32.AND P2, PT, R52, RZ, PT ;  /* 0x000000ff3400720c */ /* 0x000fe20003f45070 */
[----:B------:R-:W-:Y:S03]  /*6330*/  IMAD.MOV.U32 R61, RZ, RZ, 0x1 ;  /* 0x00000001ff3d7424 */ /* 0x000fe600078e00ff */
[----:B------:R-:W-:Y:S11]  /*6340*/  ISETP.NE.AND.EX P2, PT, R53, RZ, PT, P2 ;  /* 0x000000ff3500720c */ /* 0x000ff60003f45320 */
[----:B------:R-:W-:Y:S02]  /*6350*/  @!UPT UIADD3 URZ, UPT, UPT, URZ, URZ, URZ ;  /* 0x000000fffffff290 */ /* 0x000fe4000fffe0ff */
[----:B------:R-:W1:Y:S01]  /*6360*/  @P2 LDC.64 R2, c[0x0][0x888] ;  /* 0x00022200ff022b82 */ /* 0x000e620000000a00 */
[----:B------:R-:W-:Y:S04]  /*6370*/  @P2 IMAD R0, R54, UR36, RZ ;  /* 0x0000002436002c24 */ /* 0x000fe8000f8e02ff */
[----:B-1----:R-:W-:Y:S04]  /*6380*/  @P2 IMAD.WIDE R2, R0, 0x4, R2 ;  /* 0x0000000400022825 */ /* 0x002fe800078e0202 */
[----:B------:R-:W-:Y:S01]  /*6390*/  HFMA2 R0, -RZ, RZ, 0, 5.9604644775390625e-08 ;  /* 0x00000001ff007431 */ /* 0x000fe200000001ff */
[----:B-----5:R1:W5:Y:S04]  /*63a0*/  @P2 LDG.E R34, desc[UR40][R2.64] ;  /* 0x0000002802222981 */ /* 0x020368000c1e1900 */
[----:B------:R-:W-:Y:S01]  /*63b0*/  @!P2 PRMT R61, R0, 0x7610, R61 ;  /* 0x00007610003da816 */ /* 0x000fe2000000003d */
[----:B-1----:R-:W2:Y:S06]  /*63c0*/  @!P2 LDC R34, c[0x0][0x880] ;  /* 0x00022000ff22ab82 */ /* 0x002eac0000000800 */
.L_x_106:
[----:B------:R-:W-:Y:S05]  /*63d0*/  @!P4 BRA `(.L_x_107) ;  /* 0x000000000020c947 */ /* 0x000fea0003800000 */
[----:B------:R-:W-:Y:S04]  /*63e0*/  ISETP.NE.U32.AND P2, PT, R48, RZ, PT ;  /* 0x000000ff3000720c */ /* 0x000fe80003f45070 */
[----:B------:R-:W-:Y:S11]  /*63f0*/  ISETP.NE.AND.EX P2, PT, R49, RZ, PT, P2 ;  /* 0x000000ff3100720c */ /* 0x000ff60003f45320 */
[----:B------:R-:W-:Y:S02]  /*6400*/  @!UPT UIADD3 URZ, UPT, UPT, URZ, URZ, URZ ;  /* 0x000000fffffff290 */ /* 0x000fe4000fffe0ff */
[----:B------:R-:W1:Y:S01]  /*6410*/  @P2 LDC.64 R2, c[0x0][0x8a8] ;  /* 0x00022a00ff022b82 */ /* 0x000e620000000a00 */
[----:B------:R-:W-:Y:S04]  /*6420*/  @P2 IMAD R0, R50, UR36, RZ ;  /* 0x0000002432002c24 */ /* 0x000fe8000f8e02ff */
[----:B-1----:R-:W-:Y:S05]  /*6430*/  @P2 IMAD.WIDE R2, R0, 0x4, R2 ;  /* 0x0000000400022825 */ /* 0x002fea00078e0202 */
[----:B-----5:R1:W5:Y:S02]  /*6440*/  @P2 LDG.E R33, desc[UR40][R2.64] ;  /* 0x0000002802212981 */ /* 0x020364000c1e1900 */
[----:B-1----:R-:W3:Y:S02]  /*6450*/  @!P2 LDC R33, c[0x0][0x8a0] ;  /* 0x00022800ff21ab82 */ /* 0x002ee40000000800 */
.L_x_107:
[----:B--2--5:R-:W-:Y:S01]  /*6460*/  @P0 ISETP.NE.AND P4, PT, R34, RZ, PT ;  /* 0x000000ff2200020c */ /* 0x024fe20003f85270 */
[----:B------:R-:W-:Y:S01]  /*6470*/  IMAD.U32 R0, RZ, RZ, UR4 ;  /* 0x00000004ff007e24 */ /* 0x000fe2000f8e00ff */
[----:B------:R-:W-:Y:S01]  /*6480*/  @P0 LOP3.LUT P2, RZ, R61, 0xff, RZ, 0xc0, !PT ;  /* 0x000000ff3dff0812 */ /* 0x000fe2000784c0ff */
[----:B------:R-:W-:Y:S01]  /*6490*/  BSSY B1, `(.L_x_108) ;  /* 0x000002f000017945 */ /* 0x000fe20003800000 */
[----:B------:R-:W-:Y:S02]  /*64a0*/  @P0 SEL R2, RZ, 0xffffffff, P4 ;  /* 0xffffffffff020807 */ /* 0x000fe40002000000 */
[----:B------:R-:W-:Y:S02]  /*64b0*/  CS2R R38, SRZ ;  /* 0x0000000000267805 */ /* 0x000fe4000001ff00 */
[----:B------:R-:W-:Y:S02]  /*64c0*/  LEA R75, R31, UR43, 0x3 ;  /* 0x0000002b1f4b7c11 */ /* 0x000fe4000f8e18ff */
[----:B------:R-:W-:Y:S02]  /*64d0*/  CS2R R36, SRZ ;  /* 0x0000000000247805 */ /* 0x000fe4000001ff00 */
[----:B------:R-:W-:Y:S02]  /*64e0*/  @P1 SEL R2, R0, R2, !P2 ;  /* 0x0000000200021207 */ /* 0x000fe40005000000 */
[----:B------:R-:W-:Y:S02]  /*64f0*/  SHF.L.U32 R4, R71, 0x1f, RZ ;  /* 0x0000001f47047819 */ /* 0x000fe400000006ff */
[----:B------:R-:W-:Y:S02]  /*6500*/  @P0 LOP3.LUT R2, R2, 0x1, RZ, 0xc0, !PT ;  /* 0x0000000102020812 */ /* 0x000fe400078ec0ff */
[----:B------:R-:W-:Y:S02]  /*6510*/  PLOP3.LUT P5, PT, PT, PT, PT, 0x8, 0x80 ;  /* 0x000000000080781c */ /* 0x000fe40003fae170 */
[----:B------:R-:W-:Y:S01]  /*6520*/  ISETP.NE.U32.OR P1, PT, R2, 0x1, !P0 ;  /* 0x000000010200780c */ /* 0x000fe20004725470 */
[----:B------:R-:W-:Y:S11]  /*6530*/  IMAD R2, R31, 0x10, R32 ;  /* 0x000000101f027824 */ /* 0x000ff600078e0220 */
[----:B------:R-:W-:Y:S01]  /*6540*/  @!UPT UIADD3 URZ, UPT, UPT, URZ, URZ, URZ ;  /* 0x000000fffffff290 */ /* 0x000fe2000fffe0ff */
[----:B------:R-:W-:Y:S04]  /*6550*/  @P1 SHF.L.U32 R0, R69, 0x1f, RZ ;  /* 0x0000001f45001819 */ /* 0x000fe800000006ff */
[----:B------:R-:W1:Y:S01]  /*6560*/  @P1 SYNCS.PHASECHK.TRANS64.TRYWAIT P0, [UR43+0x580], R0 ;  /* 0x00058000ff0015a7 */ /* 0x000e62000800112b */
[----:B------:R2:W4:Y:S01]  /*6570*/  SYNCS.PHASECHK.TRANS64.TRYWAIT P4, [R75+URZ+0x5c0], R4 ;  /* 0x0005c0044b0075a7 */ /* 0x00052200080811ff */
[----:B-1----:R-:W-:Y:S01]  /*6580*/  @P1 PLOP3.LUT P5, PT, P0, PT, PT, 0x8, 0x80 ;  /* 0x000000000080181c */ /* 0x002fe200007ae170 */
[----:B------:R-:W-:Y:S01]  /*6590*/  @!UPT UIADD3 URZ, UPT, UPT, URZ, URZ, URZ ;  /* 0x000000fffffff290 */ /* 0x000fe2000fffe0ff */
[----:B--2-4-:R-:W-:Y:S11]  /*65a0*/  @!P1 BRA `(.L_x_109) ;  /* 0x0000000000749947 */ /* 0x014ff60003800000 */
[----:B------:R-:W-:Y:S01]  /*65b0*/  ISETP.NE.U32.AND P0, PT, RZ, UR38, PT ;  /* 0x00000026ff007c0c */ /* 0x000fe2000bf05070 */
[----:B------:R-:W-:Y:S01]  /*65c0*/  BSSY B0, `(.L_x_110) ;  /* 0x0000010000007945 */ /* 0x000fe20003800000 */
[----:B------:R-:W-:Y:S02]  /*65d0*/  ISETP.NE.AND P2, PT, R34, RZ, PT ;  /* 0x000000ff2200720c */ /* 0x000fe40003f45270 */
[----:B------:R-:W-:Y:S02]  /*65e0*/  CS2R R38, SRZ ;  /* 0x0000000000267805 */ /* 0x000fe4000001ff00 */
[----:B------:R-:W-:Y:S02]  /*65f0*/  ISETP.NE.AND.EX P0, PT, RZ, UR39, PT, P0 ;  /* 0x00000027ff007c0c */ /* 0x000fe4000bf05300 */
[----:B------:R-:W-:Y:S02]  /*6600*/  CS2R R36, SRZ ;  /* 0x0000000000247805 */ /* 0x000fe4000001ff00 */
[----:B------:R-:W-:Y:S02]  /*6610*/  LOP3.LUT P1, RZ, R61, 0xff, RZ, 0xc0, !PT ;  /* 0x000000ff3dff7812 */ /* 0x000fe4000782c0ff */
[----:B------:R-:W-:Y:S02]  /*6620*/  SEL R0, RZ, 0xffffffff, P2 ;  /* 0xffffffffff007807 */ /* 0x000fe40001000000 */
[----:B------:R-:W-:Y:S04]  /*6630*/  SEL R3, RZ, 0xffffffff, P0 ;  /* 0xffffffffff037807 */ /* 0x000fe80000000000 */
[----:B------:R-:W-:Y:S04]  /*6640*/  @P3 SEL R0, R3, R0, !P1 ;  /* 0x0000000003003207 */ /* 0x000fe80004800000 */
[----:B------:R-:W-:Y:S04]  /*6650*/  LOP3.LUT R0, R0, 0x1, RZ, 0xc0, !PT ;  /* 0x0000000100007812 */ /* 0x000fe800078ec0ff */
[----:B------:R-:W-:Y:S01]  /*6660*/  ISETP.NE.U32.AND P0, PT, R0, 0x1, PT ;  /* 0x000000010000780c */ /* 0x000fe20003f05070 */
[----:B------:R-:W-:Y:S01]  /*6670*/  @!UPT UIADD3 URZ, UPT, UPT, URZ, URZ, URZ ;  /* 0x000000fffffff290 */ /* 0x000fe2000fffe0ff */
[----:B------:R-:W-:Y:S11]  /*6680*/  @!P5 BRA `(.L_x_111) ;  /* 0x00000000000cd947 */ /* 0x000ff60003800000 */
[----:B------:R-:W-:Y:S04]  /*6690*/  SHF.L.U32 R3, R69, 0x1f, RZ ;  /* 0x0000001f45037819 */ /* 0x000fe800000006ff */
[----:B------:R-:W1:Y:S02]  /*66a0*/  SYNCS.PHASECHK.TRANS64.TRYWAIT P1, [UR43+0x580], R3 ;  /* 0x00058003ff0075a7 */ /* 0x000e64000802112b */
[----:B-1----:R-:W-:Y:S05]  /*66b0*/  @!P1 BRA `(.L_x_112) ;  /* 0x0000001400189947 */ /* 0x002fea0003800000 */
.L_x_111:
[----:B------:R-:W-:Y:S05]  /*66c0*/  BSYNC B0 ;  /* 0x0000000000007941 */ /* 0x000fea0003800000 */
.L_x_110:
[----:B------:R2:W4:Y:S01]  /*66d0*/  @P0 LDS.128 R36, [R66+UR43+0x700] ;  /* 0x0007002b42240984 */ /* 0x0005220008000c00 */
[----:B------:R-:W-:Y:S01]  /*66e0*/  UIADD3 UR4, UPT, UPT, UR43, 0x588, URZ ;  /* 0x000005882b047890 */ /* 0x000fe2000fffe0ff */
[----:B------:R-:W-:Y:S01]  /*66f0*/  LOP3.LUT R69, R69, 0x1, RZ, 0x3c, !PT ;  /* 0x0000000145457812 */ /* 0x000fe200078e3cff */
[----:B------:R-:W-:Y:S01]  /*6700*/  @!PT LDS RZ, [RZ] ;  /* 0x00000000fffff984 */ /* 0x000fe20000000800 */
[----:B------:R-:W-:Y:S01]  /*6710*/  @!PT LDS RZ, [RZ] ;  /* 0x00000000fffff984 */ /* 0x000fe20000000800 */
[----:B------:R-:W-:Y:S01]  /*6720*/  @!PT LDS RZ, [RZ] ;  /* 0x00000000fffff984 */ /* 0x000fe20000000800 */
[----:B------:R-:W-:Y:S01]  /*6730*/  @!PT LDS RZ, [RZ] ;  /* 0x00000000fffff984 */ /* 0x000fe20000000800 */
[----:B------:R5:W-:Y:S06]  /*6740*/  MEMBAR.ALL.CTA ;  /* 0x0000000000007992 */ /* 0x000bec0000008000 */
[----:B-----5:R-:W5:Y:S01]  /*6750*/  FENCE.VIEW.ASYNC.S ;  /* 0x00000000000073c6 */ /* 0x020f620000000000 */
[----:B------:R-:W-:Y:S09]  /*6760*/  UPRMT UR4, UR37, 0x654, UR4 ;  /* 0x0000065425047896 */ /* 0x000ff20008000004 */
[----:B-----5:R-:W-:Y:S03]  /*6770*/  SYNCS.ARRIVE.TRANS64.RED.A1T0 RZ, [UR4], RZ ;  /* 0x000000ffffff79a7 */ /* 0x020fe60008100404 */
.L_x_109:
[----:B------:R-:W-:Y:S05]  /*6780*/  BSYNC B1 ;  /* 0x0000000000017941 */ /* 0x000fea0003800000 */
.L_x_108:
[----:B-1----:R-:W-:Y:S04]  /*6790*/  SHF.R.U32.HI R0, RZ, 0x15, R2 ;  /* 0x00000015ff007819 */ /* 0x002fe80000011602 */
[----:B------:R-:W-:Y:S01]  /*67a0*/  LOP3.LUT P0, RZ, R0, 0x3, R67, 0x48, !PT ;  /* 0x0000000300ff7812 */ /* 0x000fe20007804843 */
[----:B------:R-:W-:Y:S01]  /*67b0*/  @!UPT UIADD3 URZ, UPT, UPT, URZ, URZ, URZ ;  /* 0x000000fffffff290 */ /* 0x000fe2000fffe0ff */
[----:B------:R-:W-:Y:S11]  /*67c0*/  @P4 BRA `(.L_x_113) ;  /* 0x0000000000084947 */ /* 0x000ff60003800000 */
[----:B------:R-:W1:Y:S02]  /*67d0*/  SYNCS.PHASECHK.TRANS64.TRYWAIT P1, [R75+URZ+0x5c0], R4 ;  /* 0x0005c0044b0075a7 */ /* 0x000e6400080211ff */
[----:B-1----:R-:W-:Y:S05]  /*67e0*/  @!P1 BRA `(.L_x_114) ;  /* 0x0000001000e49947 */ /* 0x002fea0003800000 */
.L_x_113:
[----:B------:R-:W-:Y:S05]  /*67f0*/  @!P0 BRA `(.L_x_115) ;  /* 0x0000000000408947 */ /* 0x000fea0003800000 */
[----:B------:R-:W1:Y:S01]  /*6800*/  LDCU.64 UR8, c[0x4][0x70] ;  /* 0x01000e00ff0877ac */ /* 0x000e620008000a00 */
[----:B------:R-:W-:Y:S01]  /*6810*/  MOV R15, 0x0 ;  /* 0x00000000000f7802 */ /* 0x000fe20000000f00 */
[----:B------:R-:W-:Y:S02]  /*6820*/  HFMA2 R12, -RZ, RZ, 0, 5.9604644775390625e-08 ;  /* 0x00000001ff0c7431 */ /* 0x000fe400000001ff */
[----:B------:R-:W-:Y:S02]  /*6830*/  IMAD.MOV.U32 R8, RZ, RZ, 0x192 ;  /* 0x00000192ff087424 */ /* 0x000fe400078e00ff */
[----:B------:R-:W-:Y:S01]  /*6840*/  IMAD.MOV.U32 R13, RZ, RZ, RZ ;  /* 0x000000ffff0d7224 */ /* 0x000fe200078e00ff */
[----:B------:R-:W5:Y:S01]  /*6850*/  LDCU.64 UR6, c[0x4][0x78] ;  /* 0x01000f00ff0677ac */ /* 0x000f620008000a00 */
[----:B------:R-:W2:Y:S01]  /*6860*/  LDC.64 R14, c[0x4][R15] ;  /* 0x010000000f0e7b82 */ /* 0x000ea20000000a00 */
[----:B------:R-:W3:Y:S01]  /*6870*/  LDCU.64 UR4, c[0x4][0x10] ;  /* 0x01000200ff0477ac */ /* 0x000ee20008000a00 */
[----:B-1----:R-:W-:Y:S01]  /*6880*/  MOV R5, UR9 ;  /* 0x0000000900057c02 */ /* 0x002fe20008000f00 */
[----:B------:R-:W-:Y:S01]  /*6890*/  IMAD.U32 R4, RZ, RZ, UR8 ;  /* 0x00000008ff047e24 */ /* 0x000fe2000f8e00ff */
[----:B-----5:R-:W-:Y:S01]  /*68a0*/  MOV R7, UR7 ;  /* 0x0000000700077c02 */ /* 0x020fe20008000f00 */
[----:B------:R-:W-:Y:S01]  /*68b0*/  IMAD.U32 R6, RZ, RZ, UR6 ;  /* 0x00000006ff067e24 */ /* 0x000fe2000f8e00ff */
[----:B---3--:R-:W-:Y:S01]  /*68c0*/  MOV R11, UR5 ;  /* 0x00000005000b7c02 */ /* 0x008fe20008000f00 */
[----:B------:R-:W-:Y:S02]  /*68d0*/  IMAD.U32 R10, RZ, RZ, UR4 ;  /* 0x00000004ff0a7e24 */ /* 0x000fe4000f8e00ff */
[----:B------:R-:W-:Y:S07]  /*68e0*/  LEPC R20, `(.L_x_115) ;  /* 0x000000001014794e */ /* 0x000fee0000000000 */
[----:B--2-4-:R-:W-:Y:S05]  /*68f0*/  CALL.ABS.NOINC R14 ;  /* 0x000000000e007343 */ /* 0x014fea0003c00000 */
.L_x_115:
[----:B------:R-:W-:Y:S01]  /*6900*/  LOP3.LUT P0, RZ, R65, 0x60, RZ, 0xc0, !PT ;  /* 0x0000006041ff7812 */ /* 0x000fe2000780c0ff */
[----:B------:R-:W-:Y:S05]  /*6910*/  WARPSYNC.ALL ;  /* 0x0000000000007948 */ /* 0x000fea0003800000 */
[----:B------:R-:W-:Y:S01]  /*6920*/  R2UR UR4, R2 ;  /* 0x00000000020472ca */ /* 0x000fe200000e0000 */
[C---:B----4-:R-:W-:Y:S01]  /*6930*/  IMAD.SHL.U32 R44, R37.reuse, 0x100, RZ ;  /* 0x00000100252c7824 */ /* 0x050fe200078e00ff */
[C---:B------:R-:W-:Y:S01]  /*6940*/  SHF.L.U32 R2, R36.reuse, 0x10, RZ ;  /* 0x0000001024027819 */ /* 0x040fe200000006ff */
[----:B------:R-:W-:Y:S01]  /*6950*/  BSSY.RECONVERGENT B0, `(.L_x_116) ;  /* 0x000005e000007945 */ /* 0x000fe20003800200 */
[C---:B------:R-:W-:Y:S02]  /*6960*/  PRMT R0, R36.reuse, 0x8880, RZ ;  /* 0x0000888024007816 */ /* 0x040fe400000000ff */
[----:B------:R-:W-:Y:S02]  /*6970*/  SHF.L.U32 R3, R36, 0x8, RZ ;  /* 0x0000000824037819 */ /* 0x000fe400000006ff */
[----:B------:R-:W-:Y:S02]  /*6980*/  SHF.R.S32.HI R2, RZ, 0x18, R2 ;  /* 0x00000018ff027819 */ /* 0x000fe40000011402 */
[----:B------:R-:W-:Y:S02]  /*6990*/  PRMT R46, R37, 0x8880, RZ ;  /* 0x00008880252e7816 */ /* 0x000fe400000000ff */
[----:B------:R-:W-:Y:S01]  /*69a0*/  SHF.R.S32.HI R3, RZ, 0x18, R3 ;  /* 0x00000018ff037819 */ /* 0x000fe20000011403 */
[----:B------:R-:W1:Y:S01]  /*69b0*/  LDTM.x16 R4, tmem[UR4] ;  /* 0x00000004000479ee */ /* 0x000e620008240000 */
[----:B------:R-:W-:Y:S01]  /*69c0*/  NOP ;  /* 0x0000000000007918 */ /* 0x000fe20000000000 */
[----:B------:R-:W-:Y:S02]  /*69d0*/  IADD3 R75, PT, PT, R75, 0x5e0, RZ ;  /* 0x000005e04b4b7810 */ /* 0x000fe40007ffe0ff */
[----:B------:R-:W-:Y:S02]  /*69e0*/  SHF.R.S32.HI R20, RZ, 0x18, R36 ;  /* 0x00000018ff147819 */ /* 0x000fe40000011424 */
[----:B------:R-:W-:Y:S02]  /*69f0*/  LOP3.LUT R75, R75, 0xfefffff8, RZ, 0xc0, !PT ;  /* 0xfefffff84b4b7812 */ /* 0x000fe400078ec0ff */
[----:B------:R-:W-:Y:S02]  /*6a00*/  SHF.L.U32 R45, R37, 0x10, RZ ;  /* 0x00000010252d7819 */ /* 0x000fe400000006ff */
[----:B-1----:R1:W-:Y:S01]  /*6a10*/  SYNCS.ARRIVE.TRANS64.RED.A1T0 RZ, [R75+URZ], RZ ;  /* 0x000000ff4bff79a7 */ /* 0x0023e200081004ff */
[C---:B------:R-:W-:Y:S02]  /*6a20*/  PRMT R43, R38.reuse, 0x8880, RZ ;  /* 0x00008880262b7816 */ /* 0x040fe400000000ff */
[----:B------:R-:W-:Y:S02]  /*6a30*/  SHF.R.S32.HI R21, RZ, 0x18, R37 ;  /* 0x00000018ff157819 */ /* 0x000fe40000011425 */
[C---:B------:R-:W-:Y:S02]  /*6a40*/  SHF.L.U32 R42, R38.reuse, 0x10, RZ ;  /* 0x00000010262a7819 */ /* 0x040fe400000006ff */
[----:B------:R-:W-:Y:S02]  /*6a50*/  SHF.R.S32.HI R35, RZ, 0x18, R38 ;  /* 0x00000018ff237819 */ /* 0x000fe40000011426 */
[C---:B------:R-:W-:Y:S02]  /*6a60*/  PRMT R40, R39.reuse, 0x8880, RZ ;  /* 0x0000888027287816 */ /* 0x040fe400000000ff */
[----:B------:R-:W-:Y:S02]  /*6a70*/  SHF.L.U32 R37, R39, 0x8, RZ ;  /* 0x0000000827257819 */ /* 0x000fe400000006ff */
[----:B------:R-:W-:Y:S01]  /*6a80*/  SHF.R.S32.HI R36, RZ, 0x18, R39 ;  /* 0x00000018ff247819 */ /* 0x000fe20000011427 */
[C---:B---3--:R-:W-:Y:S01]  /*6a90*/  IMAD R4, R33.reuse, R4, RZ ;  /* 0x0000000421047224 */ /* 0x048fe200078e02ff */
[----:B------:R-:W-:Y:S01]  /*6aa0*/  SHF.L.U32 R41, R38, 0x8, RZ ;  /* 0x0000000826297819 */ /* 0x000fe200000006ff */
[----:B------:R-:W-:Y:S01]  /*6ab0*/  IMAD R5, R33, R5, RZ ;  /* 0x0000000521057224 */ /* 0x000fe200078e02ff */
[----:B------:R-:W-:Y:S01]  /*6ac0*/  IADD3 R31, PT, PT, R31, 0x1, RZ ;  /* 0x000000011f1f7810 */ /* 0x000fe20007ffe0ff */
[C---:B------:R-:W-:Y:S02]  /*6ad0*/  IMAD R6, R33.reuse, R6, RZ ;  /* 0x0000000621067224 */ /* 0x040fe400078e02ff */
[----:B------:R-:W-:Y:S01]  /*6ae0*/  IMAD R4, R0, R34, R4 ;  /* 0x0000002200047224 */ /* 0x000fe200078e0204 */
[----:B------:R-:W-:Y:S01]  /*6af0*/  MOV R0, R46 ;  /* 0x0000002e00007202 */ /* 0x000fe20000000f00 */
[----:B------:R-:W-:Y:S02]  /*6b00*/  IMAD R7, R33, R7, RZ ;  /* 0x0000000721077224 */ /* 0x000fe400078e02ff */
[-C--:B------:R-:W-:Y:S01]  /*6b10*/  IMAD R5, R2, R34.reuse, R5 ;  /* 0x0000002202057224 */ /* 0x080fe200078e0205 */
[----:B------:R-:W-:Y:S01]  /*6b20*/  SHF.R.S32.HI R2, RZ, 0x18, R45 ;  /* 0x00000018ff027819 */ /* 0x000fe2000001142d */
[----:B------:R-:W-:Y:S01]  /*6b30*/  IMAD R6, R3, R34, R6 ;  /* 0x0000002203067224 */ /* 0x000fe200078e0206 */
[----:B------:R-:W-:Y:S01]  /*6b40*/  SHF.R.S32.HI R3, RZ, 0x18, R44 ;  /* 0x00000018ff037819 */ /* 0x000fe2000001142c */
[C---:B------:R-:W-:Y:S02]  /*6b50*/  IMAD R8, R33.reuse, R8, RZ ;  /* 0x0000000821087224 */ /* 0x040fe400078e02ff */
[----:B------:R-:W-:Y:S02]  /*6b60*/  IMAD R7, R20, R34, R7 ;  /* 0x0000002214077224 */ /* 0x000fe400078e0207 */
[C---:B------:R-:W-:Y:S02]  /*6b70*/  IMAD R9, R33.reuse, R9, RZ ;  /* 0x0000000921097224 */ /* 0x040fe400078e02ff */
[----:B------:R-:W-:Y:S01]  /*6b80*/  IMAD R10, R33, R10, RZ ;  /* 0x0000000a210a7224 */ /* 0x000fe200078e02ff */
[----:B------:R-:W-:Y:S01]  /*6b90*/  I2IP.S8.S32.SAT R7, R7, R6, RZ ;  /* 0x0000000607077239 */ /* 0x000fe200000014ff */
[----:B------:R-:W-:Y:S01]  /*6ba0*/  IMAD R8, R0, R34, R8 ;  /* 0x0000002200087224 */ /* 0x000fe200078e0208 */
[----:B------:R-:W-:Y:S01]  /*6bb0*/  SHF.R.S32.HI R6, RZ, 0x18, R37 ;  /* 0x00000018ff067819 */ /* 0x000fe20000011425 */
[----:B------:R-:W-:Y:S01]  /*6bc0*/  IMAD R11, R33, R11, RZ ;  /* 0x0000000b210b7224 */ /* 0x000fe200078e02ff */
[----:B------:R-:W-:Y:S01]  /*6bd0*/  I2IP.S8.S32.SAT R4, R5, R4, R7 ;  /* 0x0000000405047239 */ /* 0x000fe20000001407 */
[----:B------:R-:W-:Y:S01]  /*6be0*/  IMAD R9, R2, R34, R9 ;  /* 0x0000002202097224 */ /* 0x000fe200078e0209 */
[----:B------:R-:W-:Y:S01]  /*6bf0*/  SHF.R.S32.HI R2, RZ, 0x18, R42 ;  /* 0x00000018ff027819 */ /* 0x000fe2000001142a */
[----:B------:R-:W-:Y:S02]  /*6c00*/  IMAD R12, R33, R12, RZ ;  /* 0x0000000c210c7224 */ /* 0x000fe400078e02ff */
[----:B------:R-:W-:Y:S02]  /*6c10*/  IMAD.MOV.U32 R0, RZ, RZ, R43 ;  /* 0x000000ffff007224 */ /* 0x000fe400078e002b */
[-C--:B------:R-:W-:Y:S02]  /*6c20*/  IMAD R10, R3, R34.reuse, R10 ;  /* 0x00000022030a7224 */ /* 0x080fe400078e020a */
[-C--:B------:R-:W-:Y:S02]  /*6c30*/  IMAD R11, R21, R34.reuse, R11 ;  /* 0x00000022150b7224 */ /* 0x080fe400078e020b */
[----:B------:R-:W-:Y:S02]  /*6c40*/  IMAD R13, R33, R13, RZ ;  /* 0x0000000d210d7224 */ /* 0x000fe400078e02ff */
[----:B------:R-:W-:Y:S01]  /*6c50*/  IMAD R12, R0, R34, R12 ;  /* 0x00000022000c7224 */ /* 0x000fe200078e020c */
[----:B------:R-:W-:Y:S01]  /*6c60*/  SHF.R.S32.HI R0, RZ, 0x18, R41 ;  /* 0x00000018ff007819 */ /* 0x000fe20000011429 */
[----:B------:R-:W-:Y:S01]  /*6c70*/  IMAD.U32 R38, R39, 0x10000, RZ ;  /* 0x0001000027267824 */ /* 0x000fe200078e00ff */
[----:B------:R-:W-:Y:S01]  /*6c80*/  I2IP.S8.S32.SAT R5, R11, R10, RZ ;  /* 0x0000000a0b057239 */ /* 0x000fe200000014ff */
[C---:B------:R-:W-:Y:S02]  /*6c90*/  IMAD R14, R33.reuse, R14, RZ ;  /* 0x0000000e210e7224 */ /* 0x040fe400078e02ff */
[----:B------:R-:W-:Y:S01]  /*6ca0*/  IMAD R15, R33, R15, RZ ;  /* 0x0000000f210f7224 */ /* 0x000fe200078e02ff */
[----:B------:R-:W-:Y:S01]  /*6cb0*/  I2IP.S8.S32.SAT R5, R9, R8, R5 ;  /* 0x0000000809057239 */ /* 0x000fe20000001405 */
[----:B------:R-:W-:Y:S01]  /*6cc0*/  IMAD R13, R2, R34, R13 ;  /* 0x00000022020d7224 */ /* 0x000fe200078e020d */
[----:B------:R-:W-:Y:S01]  /*6cd0*/  MOV R2, R40 ;  /* 0x0000002800027202 */ /* 0x000fe20000000f00 */
[C---:B------:R-:W-:Y:S01]  /*6ce0*/  IMAD R16, R33.reuse, R16, RZ ;  /* 0x0000001021107224 */ /* 0x040fe200078e02ff */
[----:B------:R-:W-:Y:S01]  /*6cf0*/  SHF.R.S32.HI R3, RZ, 0x18, R38 ;  /* 0x00000018ff037819 */ /* 0x000fe20000011426 */
[-C--:B------:R-:W-:Y:S02]  /*6d00*/  IMAD R14, R0, R34.reuse, R14 ;  /* 0x00000022000e7224 */ /* 0x080fe400078e020e */
[----:B------:R-:W-:Y:S02]  /*6d10*/  IMAD R17, R33, R17, RZ ;  /* 0x0000001121117224 */ /* 0x000fe400078e02ff */
[-C--:B------:R-:W-:Y:S02]  /*6d20*/  IMAD R15, R35, R34.reuse, R15 ;  /* 0x00000022230f7224 */ /* 0x080fe400078e020f */
[----:B------:R-:W-:Y:S02]  /*6d30*/  IMAD R16, R2, R34, R16 ;  /* 0x0000002202107224 */ /* 0x000fe400078e0210 */
[----:B------:R-:W-:Y:S02]  /*6d40*/  IMAD R18, R33, R18, RZ ;  /* 0x0000001221127224 */ /* 0x000fe400078e02ff */
[-C--:B------:R-:W-:Y:S02]  /*6d50*/  IMAD R17, R3, R34.reuse, R17 ;  /* 0x0000002203117224 */ /* 0x080fe400078e0211 */
[----:B------:R-:W-:Y:S02]  /*6d60*/  IMAD R19, R33, R19, RZ ;  /* 0x0000001321137224 */ /* 0x000fe400078e02ff */
[----:B------:R-:W-:Y:S01]  /*6d70*/  IMAD R18, R6, R34, R18 ;  /* 0x0000002206127224 */ /* 0x000fe200078e0212 */
[----:B------:R-:W-:Y:S01]  /*6d80*/  I2IP.S8.S32.SAT R6, R15, R14, RZ ;  /* 0x0000000e0f067239 */ /* 0x000fe200000014ff */
[----:B------:R-:W-:Y:S03]  /*6d90*/  IMAD R19, R36, R34, R19 ;  /* 0x0000002224137224 */ /* 0x000fe600078e0213 */
[----:B------:R-:W-:Y:S02]  /*6da0*/  I2IP.S8.S32.SAT R6, R13, R12, R6 ;  /* 0x0000000c0d067239 */ /* 0x000fe40000001406 */
[----:B------:R-:W-:Y:S04]  /*6db0*/  I2IP.S8.S32.SAT R7, R19, R18, RZ ;  /* 0x0000001213077239 */ /* 0x000fe800000014ff */
[----:B------:R-:W-:Y:S05]  /*6dc0*/  I2IP.S8.S32.SAT R7, R17, R16, R7 ;  /* 0x0000001011077239 */ /* 0x000fea0000001407 */
[----:B------:R1:W-:Y:S01]  /*6dd0*/  STS.128 [R66+UR43+0xf00], R4 ;  /* 0x000f000442007988 */ /* 0x0003e20008000c2b */
[----:B------:R-:W-:Y:S01]  /*6de0*/  @!PT LDS RZ, [RZ] ;  /* 0x00000000fffff984 */ /* 0x000fe20000000800 */
[----:B------:R-:W-:Y:S01]  /*6df0*/  @!PT LDS RZ, [RZ] ;  /* 0x00000000fffff984 */ /* 0x000fe20000000800 */
[----:B------:R-:W-:Y:S01]  /*6e00*/  @!PT LDS RZ, [RZ] ;  /* 0x00000000fffff984 */ /* 0x000fe20000000800 */
[----:B------:R-:W-:Y:S01]  /*6e10*/  @!PT LDS RZ, [RZ] ;  /* 0x00000000fffff984 */ /* 0x000fe20000000800 */
[----:B------:R3:W-:Y:S07]  /*6e20*/  MEMBAR.ALL.CTA ;  /* 0x0000000000007992 */ /* 0x0007ee0000008000 */
[----:B---3--:R-:W3:Y:S02]  /*6e30*/  FENCE.VIEW.ASYNC.S ;  /* 0x00000000000073c6 */ /* 0x008ee40000000000 */
[----:B---3--:R-:W-:Y:S06]  /*6e40*/  BAR.SYNC.DEFER_BLOCKING 0x1, 0x80 ;  /* 0x0042000000007b1d */ /* 0x008fec0000010000 */
[----:B------:R-:W-:Y:S05]  /*6e50*/  @P0 BRA `(.L_x_117) ;  /* 0x0000000000340947 */ /* 0x000fea0003800000 */
[----:B------:R-:W-:Y:S01]  /*6e60*/  UIADD3 UR12, UPT, UPT, UR43, 0xf00, URZ ;  /* 0x00000f002b0c7890 */ /* 0x000fe2000fffe0ff */
[----:B------:R-:W-:Y:S01]  /*6e70*/  R2UR UR9, R60 ;  /* 0x000000003c0972ca */ /* 0x000fe200000e0000 */
[----:B------:R-:W-:Y:S01]  /*6e80*/  UIADD3 UR10, UP0, UPT, UR46, 0x680, URZ ;  /* 0x000006802e0a7890 */ /* 0x000fe2000ff1e0ff */
[----:B------:R-:W-:Y:S01]  /*6e90*/  R2UR UR8, R59 ;  /* 0x000000003b0872ca */ /* 0x000fe200000e0000 */
[----:B------:R-:W-:Y:S02]  /*6ea0*/  UMOV UR7, UR36 ;  /* 0x0000002400077c82 */ /* 0x000fe40008000000 */
[----:B------:R-:W-:Y:S01]  /*6eb0*/  IMAD.U32 R72, RZ, RZ, UR12 ;  /* 0x0000000cff487e24 */ /* 0x000fe2000f8e00ff */
[----:B------:R-:W-:Y:S04]  /*6ec0*/  UIADD3.X UR11, UPT, UPT, URZ, UR47, URZ, UP0, !UPT ;  /* 0x0000002fff0b7290 */ /* 0x000fe800087fe4ff */
[----:B------:R-:W-:Y:S03]  /*6ed0*/  R2UR UR4, R72 ;  /* 0x00000000480472ca */ /* 0x000fe600000e0000 */
[----:B------:R-:W-:Y:S02]  /*6ee0*/  USHF.L.U32 UR5, UR9, 0x5, URZ ;  /* 0x0000000509057899 */ /* 0x000fe400080006ff */
[----:B------:R-:W-:Y:S09]  /*6ef0*/  USHF.L.U32 UR6, UR8, 0x6, URZ ;  /* 0x0000000608067899 */ /* 0x000ff200080006ff */
[----:B------:R3:W-:Y:S01]  /*6f00*/  UTMASTG.3D [UR4], [UR10] ;  /* 0x000000040a0073b5 */ /* 0x0007e20008010000 */
[----:B------:R0:W-:Y:S01]  /*6f10*/  UTMACMDFLUSH ;  /* 0x00000000000079b7 */ /* 0x0001e20000000000 */
[----:B---3--:R-:W-:Y:S04]  /*6f20*/  DEPBAR.LE SB0, 0x0 ;  /* 0x000080000000791a */ /* 0x008fe80000000000 */
.L_x_117:
[----:B------:R-:W-:Y:S05]  /*6f30*/  BSYNC.RECONVERGENT B0 ;  /* 0x0000000000007941 */ /* 0x000fea0003800200 */
.L_x_116:
[----:B------:R-:W-:Y:S01]  /*6f40*/  BAR.SYNC.DEFER_BLOCKING 0x1, 0x80 ;  /* 0x0042000000007b1d */ /* 0x000fe20000010000 */
[----:B------:R-:W-:Y:S01]  /*6f50*/  ISETP.NE.AND P2, PT, R73, RZ, PT ;  /* 0x000000ff4900720c */ /* 0x000fe20003f45270 */
[----:B------:R-:W-:Y:S01]  /*6f60*/  IMAD.IADD R60, R29, 0x1, R47 ;  /* 0x000000011d3c7824 */ /* 0x000fe200078e022f */
[----:B------:R-:W-:Y:S01]  /*6f70*/  ISETP.NE.AND P0, PT, R74, 0x2, PT ;  /* 0x000000024a00780c */ /* 0x000fe20003f05270 */
[----:B------:R-:W-:Y:S01]  /*6f80*/  IMAD.IADD R59, R30, 0x1, R58 ;  /* 0x000000011e3b7824 */ /* 0x000fe200078e023a */
[----:B------:R-:W-:Y:S02]  /*6f90*/  ISETP.NE.AND P1, PT, R31, 0x4, PT ;  /* 0x000000041f00780c */ /* 0x000fe40003f25270 */
[----:B------:R-:W-:Y:S02]  /*6fa0*/  SEL R2, RZ, 0x1, P0 ;  /* 0x00000001ff027807 */ /* 0x000fe40000000000 */
[----:B------:R-:W-:Y:S02]  /*6fb0*/  SEL R0, RZ, 0x1, P1 ;  /* 0x00000001ff007807 */ /* 0x000fe40000800000 */
[----:B------:R-:W-:Y:S02]  /*6fc0*/  LOP3.LUT R70, R70, R2, RZ, 0x3c, !PT ;  /* 0x0000000246467212 */ /* 0x000fe400078e3cff */
[----:B------:R-:W-:Y:S02]  /*6fd0*/  LOP3.LUT R71, R71, R0, RZ, 0x3c, !PT ;  /* 0x0000000047477212 */ /* 0x000fe400078e3cff */
[----:B------:R-:W-:Y:S02]  /*6fe0*/  @P2 R2UR UR36, R68 ;  /* 0x00000000442422ca */ /* 0x000fe400000e0000 */
[----:B------:R-:W-:Y:S02]  /*6ff0*/  SEL R74, R74, RZ, P0 ;  /* 0x000000ff4a4a7207 */ /* 0x000fe40000000000 */
[----:B------:R-:W-:Y:S01]  /*7000*/  SEL R31, R31, RZ, P1 ;  /* 0x000000ff1f1f7207 */ /* 0x000fe20000800000 */
[----:B------:R-:W-:Y:S10]  /*7010*/  @P2 BRA `(.L_x_118) ;  /* 0xffffffe800ac2947 */ /* 0x000ff4000383ffff */
[----:B------:R-:W-:Y:S05]  /*7020*/  EXIT ;  /* 0x000000000000794d */ /* 0x000fea0003800000 */
.L_x_25:
[----:B--2---:R2:W4:Y:S02]  /*7030*/  SYNCS.PHASECHK.TRANS64.TRYWAIT P0, [R2+URZ+0x610], R3 ;  /* 0x00061003020075a7 */ /* 0x00452400080011ff */
[----:B----4-:R-:W-:Y:S05]  /*7040*/  @!P0 NANOSLEEP.SYNCS 0x989680 ;  /* 0x009896800000895d */ /* 0x010fea0003900000 */
[----:B------:R-:W4:Y:S02]  /*7050*/  @!P0 SYNCS.PHASECHK.TRANS64 P0, [R2+URZ+0x610], R3 ;  /* 0x00061003020085a7 */ /* 0x000f2400080010ff */
[----:B----4-:R-:W-:Y:S05]  /*7060*/  @!P0 BRA `(.L_x_25) ;  /* 0xfffffffc00f08947 */ /* 0x010fea000383ffff */
[----:B------:R-:W-:Y:S05]  /*7070*/  BRA `(.L_x_119) ;  /* 0xffffffb000787947 */ /* 0x000fea000383ffff */
.L_x_28:
[----:B------:R-:W-:-:S07]  /*7080*/  MOV R2, UR33 ;  /* 0x0000002100027c02 */ /* 0x000fce0008000f00 */
.L_x_120:
[----:B-1----:R1:W2:Y:S02]  /*7090*/  SYNCS.PHASECHK.TRANS64.TRYWAIT P0, [R2+URZ+0x2c0], R4 ;  /* 0x0002c004020075a7 */ /* 0x0022a400080011ff */
[----:B--2---:R-:W-:Y:S05]  /*70a0*/  @!P0 NANOSLEEP.SYNCS 0x989680 ;  /* 0x009896800000895d */ /* 0x004fea0003900000 */
[----:B------:R-:W2:Y:S02]  /*70b0*/  @!P0 SYNCS.PHASECHK.TRANS64 P0, [R2+URZ+0x2c0], R4 ;  /* 0x0002c004020085a7 */ /* 0x000ea400080010ff */
[----:B--2---:R-:W-:Y:S05]  /*70c0*/  @!P0 BRA `(.L_x_120) ;  /* 0xfffffffc00f08947 */ /* 0x004fea000383ffff */
[----:B------:R-:W-:Y:S05]  /*70d0*/  BRA `(.L_x_27) ;  /* 0xffffffb000e07947 */ /* 0x000fea000383ffff */
.L_x_35:
[----:B-1----:R-:W-:-:S07]  /*70e0*/  MOV R2, UR17 ;  /* 0x0000001100027c02 */ /* 0x002fce0008000f00 */
.L_x_121:
[----:B-1----:R1:W2:Y:S02]  /*70f0*/  SYNCS.PHASECHK.TRANS64.TRYWAIT P0, [R2+URZ+0x2c0], R4 ;  /* 0x0002c004020075a7 */ /* 0x0022a400080011ff */
[----:B--2---:R-:W-:Y:S05]  /*7100*/  @!P0 NANOSLEEP.SYNCS 0x989680 ;  /* 0x009896800000895d */ /* 0x004fea0003900000 */
[----:B------:R-:W2:Y:S02]  /*7110*/  @!P0 SYNCS.PHASECHK.TRANS64 P0, [R2+URZ+0x2c0], R4 ;  /* 0x0002c004020085a7 */ /* 0x000ea400080010ff */
[----:B--2---:R-:W-:Y:S05]  /*7120*/  @!P0 BRA `(.L_x_121) ;  /* 0xfffffffc00f08947 */ /* 0x004fea000383ffff */
[----:B------:R-:W-:Y:S05]  /*7130*/  BRA `(.L_x_34) ;  /* 0xffffffb4009c7947 */ /* 0x000fea000383ffff */
.L_x_40:
[----:B-1----:R1:W2:Y:S02]  /*7140*/  SYNCS.PHASECHK.TRANS64.TRYWAIT P0, [R2+URZ+0x5a0], R3 ;  /* 0x0005a003020075a7 */ /* 0x0022a400080011ff */
[----:B--2---:R-:W-:Y:S05]  /*7150*/  @!P0 NANOSLEEP.SYNCS 0x989680 ;  /* 0x009896800000895d */ /* 0x004fea0003900000 */
[----:B------:R-:W2:Y:S02]  /*7160*/  @!P0 SYNCS.PHASECHK.TRANS64 P0, [R2+URZ+0x5a0], R3 ;  /* 0x0005a003020085a7 */ /* 0x000ea400080010ff */
[----:B--2---:R-:W-:Y:S05]  /*7170*/  @!P0 BRA `(.L_x_40) ;  /* 0xfffffffc00f08947 */ /* 0x004fea000383ffff */
[----:B------:R-:W-:Y:S05]  /*7180*/  BRA `(.L_x_122) ;  /* 0xffffffb800407947 */ /* 0x000fea000383ffff */
.L_x_44:
[----:B------:R-:W-:-:S07]  /*7190*/  MOV R2, UR5 ;  /* 0x0000000500027c02 */ /* 0x000fce0008000f00 */
.L_x_123:
[----:B-1----:R1:W2:Y:S02]  /*71a0*/  SYNCS.PHASECHK.TRANS64.TRYWAIT P0, [R2+URZ], R3 ;  /* 0x00000003020075a7 */ /* 0x0022a400080011ff */
[----:B--2---:R-:W-:Y:S05]  /*71b0*/  @!P0 NANOSLEEP.SYNCS 0x989680 ;  /* 0x009896800000895d */ /* 0x004fea0003900000 */
[----:B------:R-:W2:Y:S02]  /*71c0*/  @!P0 SYNCS.PHASECHK.TRANS64 P0, [R2+URZ], R3 ;  /* 0x00000003020085a7 */ /* 0x000ea400080010ff */
[----:B--2---:R-:W-:Y:S05]  /*71d0*/  @!P0 BRA `(.L_x_123) ;  /* 0xfffffffc00f08947 */ /* 0x004fea000383ffff */
[----:B------:R-:W-:Y:S05]  /*71e0*/  BRA `(.L_x_124) ;  /* 0xffffffbc00b47947 */ /* 0x000fea000383ffff */
.L_x_45:
[----:B------:R-:W-:-:S07]  /*71f0*/  MOV R2, UR5 ;  /* 0x0000000500027c02 */ /* 0x000fce0008000f00 */
.L_x_125:
[----:B-1----:R1:W2:Y:S02]  /*7200*/  SYNCS.PHASECHK.TRANS64.TRYWAIT P0, [R2+URZ], R4 ;  /* 0x00000004020075a7 */ /* 0x0022a400080011ff */
[----:B--2---:R-:W-:Y:S05]  /*7210*/  @!P0 NANOSLEEP.SYNCS 0x989680 ;  /* 0x009896800000895d */ /* 0x004fea0003900000 */
[----:B------:R-:W2:Y:S02]  /*7220*/  @!P0 SYNCS.PHASECHK.TRANS64 P0, [R2+URZ], R4 ;  /* 0x00000004020085a7 */ /* 0x000ea400080010ff */
[----:B--2---:R-:W-:Y:S05]  /*7230*/  @!P0 BRA `(.L_x_125) ;  /* 0xfffffffc00f08947 */ /* 0x004fea000383ffff */
[----:B------:R-:W-:Y:S05]  /*7240*/  BRA `(.L_x_126) ;  /* 0xffffffbc00c07947 */ /* 0x000fea000383ffff */
.L_x_46:
[----:B------:R-:W-:-:S07]  /*7250*/  MOV R2, UR5 ;  /* 0x0000000500027c02 */ /* 0x000fce0008000f00 */
.L_x_127:
[----:B-1----:R1:W2:Y:S02]  /*7260*/  SYNCS.PHASECHK.TRANS64.TRYWAIT P0, [R2+URZ], R4 ;  /* 0x00000004020075a7 */ /* 0x0022a400080011ff */
[----:B--2---:R-:W-:Y:S05]  /*7270*/  @!P0 NANOSLEEP.SYNCS 0x989680 ;  /* 0x009896800000895d */ /* 0x004fea0003900000 */
[----:B------:R-:W2:Y:S02]  /*7280*/  @!P0 SYNCS.PHASECHK.TRANS64 P0, [R2+URZ], R4 ;  /* 0x00000004020085a7 */ /* 0x000ea400080010ff */
[----:B--2---:R-:W-:Y:S05]  /*7290*/  @!P0 BRA `(.L_x_127) ;  /* 0xfffffffc00f08947 */ /* 0x004fea000383ffff */
[----:B------:R-:W-:Y:S05]  /*72a0*/  BRA `(.L_x_128) ;  /* 0xffffffbc00cc7947 */ /* 0x000fea000383ffff */
.L_x_47:
[----:B------:R-:W-:-:S07]  /*72b0*/  MOV R2, UR5 ;  /* 0x0000000500027c02 */ /* 0x000fce0008000f00 */
.L_x_129:
[----:B-1----:R1:W2:Y:S02]  /*72c0*/  SYNCS.PHASECHK.TRANS64.TRYWAIT P0, [R2+URZ], R4 ;  /* 0x00000004020075a7 */ /* 0x0022a400080011ff */
[----:B--2---:R-:W-:Y:S05]  /*72d0*/  @!P0 NANOSLEEP.SYNCS 0x989680 ;  /* 0x009896800000895d */ /* 0x004fea0003900000 */
[----:B------:R-:W2:Y:S02]  /*72e0*/  @!P0 SYNCS.PHASECHK.TRANS64 P0, [R2+URZ], R4 ;  /* 0x00000004020085a7 */ /* 0x000ea400080010ff */
[----:B--2---:R-:W-:Y:S05]  /*72f0*/  @!P0 BRA `(.L_x_129) ;  /* 0xfffffffc00f08947 */ /* 0x004fea000383ffff */
[----:B------:R-:W-:Y:S05]  /*7300*/  BRA `(.L_x_130) ;  /* 0xffffffbc00d87947 */ /* 0x000fea000383ffff */
.L_x_48:
[----:B------:R-:W-:-:S07]  /*7310*/  MOV R2, UR5 ;  /* 0x0000000500027c02 */ /* 0x000fce0008000f00 */
.L_x_131:
[----:B-1----:R1:W2:Y:S02]  /*7320*/  SYNCS.PHASECHK.TRANS64.TRYWAIT P0, [R2+URZ], R4 ;  /* 0x00000004020075a7 */ /* 0x0022a400080011ff */
[----:B--2---:R-:W-:Y:S05]  /*7330*/  @!P0 NANOSLEEP.SYNCS 0x989680 ;  /* 0x009896800000895d */ /* 0x004fea0003900000 */
[----:B------:R-:W2:Y:S02]  /*7340*/  @!P0 SYNCS.PHASECHK.TRANS64 P0, [R2+URZ], R4 ;  /* 0x00000004020085a7 */ /* 0x000ea400080010ff */
[----:B--2---:R-:W-:Y:S05]  /*7350*/  @!P0 BRA `(.L_x_131) ;  /* 0xfffffffc00f08947 */ /* 0x004fea000383ffff */
[----:B------:R-:W-:Y:S05]  /*7360*/  BRA `(.L_x_132) ;  /* 0xffffffbc00e47947 */ /* 0x000fea000383ffff */
.L_x_49:
[----:B------:R-:W-:-:S07]  /*7370*/  MOV R2, UR5 ;  /* 0x0000000500027c02 */ /* 0x000fce0008000f00 */
.L_x_133:
[----:B-1----:R1:W2:Y:S02]  /*7380*/  SYNCS.PHASECHK.TRANS64.TRYWAIT P0, [R2+URZ], R4 ;  /* 0x00000004020075a7 */ /* 0x0022a400080011ff */
[----:B--2---:R-:W-:Y:S05]  /*7390*/  @!P0 NANOSLEEP.SYNCS 0x989680 ;  /* 0x009896800000895d */ /* 0x004fea0003900000 */
[----:B------:R-:W2:Y:S02]  /*73a0*/  @!P0 SYNCS.PHASECHK.TRANS64 P0, [R2+URZ], R4 ;  /* 0x00000004020085a7 */ /* 0x000ea400080010ff */
[----:B--2---:R-:W-:Y:S05]  /*73b0*/  @!P0 BRA `(.L_x_133) ;  /* 0xfffffffc00f08947 */ /* 0x004fea000383ffff */
[----:B------:R-:W-:Y:S05]  /*73c0*/  BRA `(.L_x_134) ;  /* 0xffffffbc00f07947 */ /* 0x000fea000383ffff */
.L_x_50:
[----:B------:R-:W-:-:S07]  /*73d0*/  MOV R2, UR5 ;  /* 0x0000000500027c02 */ /* 0x000fce0008000f00 */
.L_x_135:
[----:B-1----:R1:W2:Y:S02]  /*73e0*/  SYNCS.PHASECHK.TRANS64.TRYWAIT P0, [R2+URZ], R4 ;  /* 0x00000004020075a7 */ /* 0x0022a400080011ff */
[----:B--2---:R-:W-:Y:S05]  /*73f0*/  @!P0 NANOSLEEP.SYNCS 0x989680 ;  /* 0x009896800000895d */ /* 0x004fea0003900000 */
[----:B------:R-:W2:Y:S02]  /*7400*/  @!P0 SYNCS.PHASECHK.TRANS64 P0, [R2+URZ], R4 ;  /* 0x00000004020085a7 */ /* 0x000ea400080010ff */
[----:B--2---:R-:W-:Y:S05]  /*7410*/  @!P0 BRA `(.L_x_135) ;  /* 0xfffffffc00f08947 */ /* 0x004fea000383ffff */
[----:B------:R-:W-:Y:S05]  /*7420*/  BRA `(.L_x_136) ;  /* 0xffffffbc00fc7947 */ /* 0x000fea000383ffff */
.L_x_51:
[----:B------:R-:W-:-:S07]  /*7430*/  MOV R2, UR5 ;  /* 0x0000000500027c02 */ /* 0x000fce0008000f00 */
.L_x_137:
[----:B-1----:R1:W2:Y:S02]  /*7440*/  SYNCS.PHASECHK.TRANS64.TRYWAIT P0, [R2+URZ], R4 ;  /* 0x00000004020075a7 */ /* 0x0022a400080011ff */
[----:B--2---:R-:W-:Y:S05]  /*7450*/  @!P0 NANOSLEEP.SYNCS 0x989680 ;  /* 0x009896800000895d */ /* 0x004fea0003900000 */
[----:B------:R-:W2:Y:S02]  /*7460*/  @!P0 SYNCS.PHASECHK.TRANS64 P0, [R2+URZ], R4 ;  /* 0x00000004020085a7 */ /* 0x000ea400080010ff */
[----:B--2---:R-:W-:Y:S05]  /*7470*/  @!P0 BRA `(.L_x_137) ;  /* 0xfffffffc00f08947 */ /* 0x004fea000383ffff */
[----:B------:R-:W-:Y:S05]  /*7480*/  BRA `(.L_x_138) ;  /* 0xffffffc000087947 */ /* 0x000fea000383ffff */
.L_x_54:
[----:B-1----:R1:W2:Y:S02]  /*7490*/  SYNCS.PHASECHK.TRANS64.TRYWAIT P0, [R0+URZ+0x600], R4 ;  /* 0x00060004000075a7 */ /* 0x0022a400080011ff */
[----:B--2---:R-:W-:Y:S05]  /*74a0*/  @!P0 NANOSLEEP.SYNCS 0x989680 ;  /* 0x009896800000895d */ /* 0x004fea0003900000 */
[----:B------:R-:W2:Y:S02]  /*74b0*/  @!P0 SYNCS.PHASECHK.TRANS64 P0, [R0+URZ+0x600], R4 ;  /* 0x00060004000085a7 */ /* 0x000ea400080010ff */
[----:B--2---:R-:W-:Y:S05]  /*74c0*/  @!P0 BRA `(.L_x_54) ;  /* 0xfffffffc00f08947 */ /* 0x004fea000383ffff */
[----:B------:R-:W-:Y:S05]  /*74d0*/  BRA `(.L_x_139) ;  /* 0xffffffc0005c7947 */ /* 0x000fea000383ffff */
.L_x_55:
[----:B------:R-:W-:-:S07]  /*74e0*/  MOV R0, UR5 ;  /* 0x0000000500007c02 */ /* 0x000fce0008000f00 */
.L_x_140:
[----:B-1----:R1:W2:Y:S02]  /*74f0*/  SYNCS.PHASECHK.TRANS64.TRYWAIT P0, [R0+URZ+0x5b0], R5 ;  /* 0x0005b005000075a7 */ /* 0x0022a400080011ff */
[----:B--2---:R-:W-:Y:S05]  /*7500*/  @!P0 NANOSLEEP.SYNCS 0x989680 ;  /* 0x009896800000895d */ /* 0x004fea0003900000 */
[----:B------:R-:W2:Y:S02]  /*7510*/  @!P0 SYNCS.PHASECHK.TRANS64 P0, [R0+URZ+0x5b0], R5 ;  /* 0x0005b005000085a7 */ /* 0x000ea400080010ff */
[----:B--2---:R-:W-:Y:S05]  /*7520*/  @!P0 BRA `(.L_x_140) ;  /* 0xfffffffc00f08947 */ /* 0x004fea000383ffff */
[----:B------:R-:W-:Y:S05]  /*7530*/  BRA `(.L_x_141) ;  /* 0xffffffc0006c7947 */ /* 0x000fea000383ffff */
.L_x_56:
[----:B-1----:R1:W2:Y:S02]  /*7540*/  SYNCS.PHASECHK.TRANS64.TRYWAIT P1, [R0+URZ+0x5a0], R4 ;  /* 0x0005a004000075a7 */ /* 0x0022a400080211ff */
[----:B--2---:R-:W-:Y:S05]  /*7550*/  @!P1 NANOSLEEP.SYNCS 0x989680 ;  /* 0x009896800000995d */ /* 0x004fea0003900000 */
[----:B------:R-:W2:Y:S02]  /*7560*/  @!P1 SYNCS.PHASECHK.TRANS64 P1, [R0+URZ+0x5a0], R4 ;  /* 0x0005a004000095a7 */ /* 0x000ea400080210ff */
[----:B--2---:R-:W-:Y:S05]  /*7570*/  @!P1 BRA `(.L_x_56) ;  /* 0xfffffffc00f09947 */ /* 0x004fea000383ffff */
[----:B------:R-:W-:Y:S05]  /*7580*/  BRA `(.L_x_142) ;  /* 0xffffffc0009c7947 */ /* 0x000fea000383ffff */
.L_x_59:
[----:B------:R-:W-:-:S07]  /*7590*/  MOV R0, UR5 ;  /* 0x0000000500007c02 */ /* 0x000fce0008000f00 */
.L_x_143:
[----:B-1----:R1:W2:Y:S02]  /*75a0*/  SYNCS.PHASECHK.TRANS64.TRYWAIT P0, [R0+URZ+0x5b0], R2 ;  /* 0x0005b002000075a7 */ /* 0x0022a400080011ff */
[----:B--2---:R-:W-:Y:S05]  /*75b0*/  @!P0 NANOSLEEP.SYNCS 0x989680 ;  /* 0x009896800000895d */ /* 0x004fea0003900000 */
[----:B------:R-:W2:Y:S02]  /*75c0*/  @!P0 SYNCS.PHASECHK.TRANS64 P0, [R0+URZ+0x5b0], R2 ;  /* 0x0005b002000085a7 */ /* 0x000ea400080010ff */
[----:B--2---:R-:W-:Y:S05]  /*75d0*/  @!P0 BRA `(.L_x_143) ;  /* 0xfffffffc00f08947 */ /* 0x004fea000383ffff */
[----:B------:R-:W-:Y:S05]  /*75e0*/  BRA `(.L_x_58) ;  /* 0xffffffc000f07947 */ /* 0x000fea000383ffff */
.L_x_68:
[----:B-1----:R-:W-:-:S04]  /*75f0*/  MOV R4, UR6 ;  /* 0x0000000600047c02 */ /* 0x002fc80008000f00 */
[----:B------:R1:W2:Y:S03]  /*7600*/  SYNCS.PHASECHK.TRANS64.TRYWAIT P0, [R4+URZ+0x8], R5 ;  /* 0x00000805040075a7 */ /* 0x0002a600080011ff */
[----:B--2---:R-:W-:Y:S05]  /*7610*/  @!P0 NANOSLEEP.SYNCS 0x989680 ;  /* 0x009896800000895d */ /* 0x004fea0003900000 */
[----:B------:R-:W2:Y:S02]  /*7620*/  @!P0 SYNCS.PHASECHK.TRANS64 P0, [R4+URZ+0x8], R5 ;  /* 0x00000805040085a7 */ /* 0x000ea400080010ff */
[----:B--2---:R-:W-:Y:S05]  /*7630*/  @!P0 BRA `(.L_x_68) ;  /* 0xfffffffc00ec8947 */ /* 0x004fea000383ffff */
[----:B------:R-:W-:Y:S05]  /*7640*/  BRA `(.L_x_67) ;  /* 0xffffffc400a47947 */ /* 0x000fea000383ffff */
.L_x_70:
[----:B------:R-:W-:Y:S01]  /*7650*/  BSSY B0, `(.L_x_144) ;  /* 0x0000006000007945 */ /* 0x000fe20003800000 */
[----:B------:R-:W-:-:S07]  /*7660*/  MOV R15, 0xffffffff ;  /* 0xffffffff000f7802 */ /* 0x000fce0000000f00 */
[----:B-1---5:R-:W-:Y:S05]  /*7670*/  WARPSYNC.COLLECTIVE R15, `(.L_x_145) ;  /* 0x000000000f0c7348 */ /* 0x022fea0003c00000 */
[----:B------:R-:W-:Y:S02]  /*7680*/  ELECT P6, UR79, PT ;  /* 0x00000000004f782f */ /* 0x000fe400038c0000 */
[----:B------:R-:W-:Y:S01]  /*7690*/  MOV R14, UR79 ;  /* 0x0000004f000e7c02 */ /* 0x000fe20008000f00 */
[----:B-1---5:R-:W-:Y:S10]  /*76a0*/  ENDCOLLECTIVE ;  /* 0x000000000000791b */ /* 0x022ff40003800000 */
.L_x_145:
[----:B------:R-:W-:Y:S05]  /*76b0*/  BSYNC B0 ;  /* 0x0000000000007941 */ /* 0x000fea0003800000 */
.L_x_144:
[----:B------:R-:W-:Y:S05]  /*76c0*/  BRA `(.L_x_146) ;  /* 0xffffffc400d47947 */ /* 0x000fea000383ffff */
.L_x_72:
[----:B-1----:R-:W-:-:S04]  /*76d0*/  MOV R2, UR6 ;  /* 0x0000000600027c02 */ /* 0x002fc80008000f00 */
[----:B------:R1:W2:Y:S03]  /*76e0*/  SYNCS.PHASECHK.TRANS64.TRYWAIT P0, [R2+URZ+0x8], R3 ;  /* 0x00000803020075a7 */ /* 0x0002a600080011ff */
[----:B--2---:R-:W-:Y:S05]  /*76f0*/  @!P0 NANOSLEEP.SYNCS 0x989680 ;  /* 0x009896800000895d */ /* 0x004fea0003900000 */
[----:B------:R-:W2:Y:S02]  /*7700*/  @!P0 SYNCS.PHASECHK.TRANS64 P0, [R2+URZ+0x8], R3 ;  /* 0x00000803020085a7 */ /* 0x000ea400080010ff */
[----:B--2---:R-:W-:Y:S05]  /*7710*/  @!P0 BRA `(.L_x_72) ;  /* 0xfffffffc00ec8947 */ /* 0x004fea000383ffff */
[----:B------:R-:W-:Y:S05]  /*7720*/  BRA `(.L_x_71) ;  /* 0xffffffc400d87947 */ /* 0x000fea000383ffff */
.L_x_73:
[----:B-1----:R1:W2:Y:S02]  /*7730*/  SYNCS.PHASECHK.TRANS64.TRYWAIT P0, [R0+URZ+0x5a0], R3 ;  /* 0x0005a003000075a7 */ /* 0x0022a400080011ff */
[----:B--2---:R-:W-:Y:S05]  /*7740*/  @!P0 NANOSLEEP.SYNCS 0x989680 ;  /* 0x009896800000895d */ /* 0x004fea0003900000 */
[----:B------:R-:W2:Y:S02]  /*7750*/  @!P0 SYNCS.PHASECHK.TRANS64 P0, [R0+URZ+0x5a0], R3 ;  /* 0x0005a003000085a7 */ /* 0x000ea400080010ff */
[----:B--2---:R-:W-:Y:S05]  /*7760*/  @!P0 BRA `(.L_x_73) ;  /* 0xfffffffc00f08947 */ /* 0x004fea000383ffff */
[----:B------:R-:W-:Y:S05]  /*7770*/  BRA `(.L_x_147) ;  /* 0xffffffc800ac7947 */ /* 0x000fea000383ffff */
.L_x_75:
[----:B------:R-:W-:-:S07]  /*7780*/  MOV R0, UR11 ;  /* 0x0000000b00007c02 */ /* 0x000fce0008000f00 */
.L_x_148:
[----:B-1----:R1:W3:Y:S02]  /*7790*/  SYNCS.PHASECHK.TRANS64.TRYWAIT P0, [R0+URZ+0x5e0], R3 ;  /* 0x0005e003000075a7 */ /* 0x0022e400080011ff */
[----:B---3--:R-:W-:Y:S05]  /*77a0*/  @!P0 NANOSLEEP.SYNCS 0x989680 ;  /* 0x009896800000895d */ /* 0x008fea0003900000 */
[----:B------:R-:W3:Y:S02]  /*77b0*/  @!P0 SYNCS.PHASECHK.TRANS64 P0, [R0+URZ+0x5e0], R3 ;  /* 0x0005e003000085a7 */ /* 0x000ee400080010ff */
[----:B---3--:R-:W-:Y:S05]  /*77c0*/  @!P0 BRA `(.L_x_148) ;  /* 0xfffffffc00f08947 */ /* 0x008fea000383ffff */
[----:B------:R-:W-:Y:S05]  /*77d0*/  BRA `(.L_x_149) ;  /* 0xffffffc800f07947 */ /* 0x000fea000383ffff */
.L_x_78:
[----:B------:R-:W-:Y:S07]  /*77e0*/  MOV R0, UR9 ;  /* 0x0000000900007c02 */ /* 0x000fee0008000f00 */
.L_x_150:
[----:B-1----:R1:W3:Y:S02]  /*77f0*/  SYNCS.PHASECHK.TRANS64.TRYWAIT P0, [R0+URZ], R3 ;  /* 0x00000003000075a7 */ /* 0x0022e400080011ff */
[----:B---3--:R-:W-:Y:S05]  /*7800*/  @!P0 NANOSLEEP.SYNCS 0x989680 ;  /* 0x009896800000895d */ /* 0x008fea0003900000 */
[----:B------:R-:W3:Y:S02]  /*7810*/  @!P0 SYNCS.PHASECHK.TRANS64 P0, [R0+URZ], R3 ;  /* 0x00000003000085a7 */ /* 0x000ee400080010ff */
[----:B---3--:R-:W-:Y:S05]  /*7820*/  @!P0 BRA `(.L_x_150) ;  /* 0xfffffffc00f08947 */ /* 0x008fea000383ffff */
[----:B------:R-:W-:Y:S05]  /*7830*/  BRA `(.L_x_77) ;  /* 0xffffffcc00087947 */ /* 0x000fea000383ffff */
.L_x_82:
[----:B-1----:R-:W-:-:S07]  /*7840*/  MOV R0, UR7 ;  /* 0x0000000700007c02 */ /* 0x002fce0008000f00 */
.L_x_151:
[----:B-1----:R1:W2:Y:S02]  /*7850*/  SYNCS.PHASECHK.TRANS64.TRYWAIT P0, [R0+URZ], R2 ;  /* 0x00000002000075a7 */ /* 0x0022a400080011ff */
[----:B--2---:R-:W-:Y:S05]  /*7860*/  @!P0 NANOSLEEP.SYNCS 0x989680 ;  /* 0x009896800000895d */ /* 0x004fea0003900000 */
[----:B------:R-:W2:Y:S02]  /*7870*/  @!P0 SYNCS.PHASECHK.TRANS64 P0, [R0+URZ], R2 ;  /* 0x00000002000085a7 */ /* 0x000ea400080010ff */
[----:B--2---:R-:W-:Y:S05]  /*7880*/  @!P0 BRA `(.L_x_151) ;  /* 0xfffffffc00f08947 */ /* 0x004fea000383ffff */
[----:B------:R-:W-:Y:S05]  /*7890*/  BRA `(.L_x_152) ;  /* 0xffffffcc00c47947 */ /* 0x000fea000383ffff */
.L_x_83:
[----:B------:R-:W-:-:S07]  /*78a0*/  MOV R0, UR7 ;  /* 0x0000000700007c02 */ /* 0x000fce0008000f00 */
.L_x_153:
[----:B-1----:R1:W2:Y:S02]  /*78b0*/  SYNCS.PHASECHK.TRANS64.TRYWAIT P0, [R0+URZ], R3 ;  /* 0x00000003000075a7 */ /* 0x0022a400080011ff */
[----:B--2---:R-:W-:Y:S05]  /*78c0*/  @!P0 NANOSLEEP.SYNCS 0x989680 ;  /* 0x009896800000895d */ /* 0x004fea0003900000 */
[----:B------:R-:W2:Y:S02]  /*78d0*/  @!P0 SYNCS.PHASECHK.TRANS64 P0, [R0+URZ], R3 ;  /* 0x00000003000085a7 */ /* 0x000ea400080010ff */
[----:B--2---:R-:W-:Y:S05]  /*78e0*/  @!P0 BRA `(.L_x_153) ;  /* 0xfffffffc00f08947 */ /* 0x004fea000383ffff */
[----:B------:R-:W-:Y:S05]  /*78f0*/  BRA `(.L_x_154) ;  /* 0xffffffcc00d07947 */ /* 0x000fea000383ffff */
.L_x_84:
[----:B------:R-:W-:-:S07]  /*7900*/  MOV R0, UR7 ;  /* 0x0000000700007c02 */ /* 0x000fce0008000f00 */
.L_x_155:
[----:B-1----:R1:W2:Y:S02]  /*7910*/  SYNCS.PHASECHK.TRANS64.TRYWAIT P0, [R0+URZ], R3 ;  /* 0x00000003000075a7 */ /* 0x0022a400080011ff */
[----:B--2---:R-:W-:Y:S05]  /*7920*/  @!P0 NANOSLEEP.SYNCS 0x989680 ;  /* 0x009896800000895d */ /* 0x004fea0003900000 */
[----:B------:R-:W2:Y:S02]  /*7930*/  @!P0 SYNCS.PHASECHK.TRANS64 P0, [R0+URZ], R3 ;  /* 0x00000003000085a7 */ /* 0x000ea400080010ff */
[----:B--2---:R-:W-:Y:S05]  /*7940*/  @!P0 BRA `(.L_x_155) ;  /* 0xfffffffc00f08947 */ /* 0x004fea000383ffff */
[----:B------:R-:W-:Y:S05]  /*7950*/  BRA `(.L_x_156) ;  /* 0xffffffcc00dc7947 */ /* 0x000fea000383ffff */
.L_x_87:
[----:B------:R-:W-:-:S07]  /*7960*/  MOV R0, UR8 ;  /* 0x0000000800007c02 */ /* 0x000fce0008000f00 */
.L_x_157:
[----:B-1----:R1:W2:Y:S02]  /*7970*/  SYNCS.PHASECHK.TRANS64.TRYWAIT P1, [R0+URZ+0x620], R2 ;  /* 0x00062002000075a7 */ /* 0x0022a400080211ff */
[----:B--2---:R-:W-:Y:S05]  /*7980*/  @!P1 NANOSLEEP.SYNCS 0x989680 ;  /* 0x009896800000995d */ /* 0x004fea0003900000 */
[----:B------:R-:W2:Y:S02]  /*7990*/  @!P1 SYNCS.PHASECHK.TRANS64 P1, [R0+URZ+0x620], R2 ;  /* 0x00062002000095a7 */ /* 0x000ea400080210ff */
[----:B--2---:R-:W-:Y:S05]  /*79a0*/  @!P1 BRA `(.L_x_157) ;  /* 0xfffffffc00f09947 */ /* 0x004fea000383ffff */
[----:B------:R-:W-:Y:S05]  /*79b0*/  BRA `(.L_x_158) ;  /* 0xffffffd000287947 */ /* 0x000fea000383ffff */
.L_x_92:
[----:B--2---:R2:W4:Y:S02]  /*79c0*/  SYNCS.PHASECHK.TRANS64.TRYWAIT P0, [R0+URZ+0x5a0], R2 ;  /* 0x0005a002000075a7 */ /* 0x00452400080011ff */
[----:B----4-:R-:W-:Y:S05]  /*79d0*/  @!P0 NANOSLEEP.SYNCS 0x989680 ;  /* 0x009896800000895d */ /* 0x010fea0003900000 */
[----:B------:R-:W4:Y:S02]  /*79e0*/  @!P0 SYNCS.PHASECHK.TRANS64 P0, [R0+URZ+0x5a0], R2 ;  /* 0x0005a002000085a7 */ /* 0x000f2400080010ff */
[----:B----4-:R-:W-:Y:S05]  /*79f0*/  @!P0 BRA `(.L_x_92) ;  /* 0xfffffffc00f08947 */ /* 0x010fea000383ffff */
[----:B------:R-:W-:Y:S05]  /*7a00*/  BRA `(.L_x_159) ;  /* 0xffffffd400307947 */ /* 0x000fea000383ffff */
.L_x_95:
[----:B------:R-:W-:Y:S07]  /*7a10*/  MOV R0, UR6 ;  /* 0x0000000600007c02 */ /* 0x000fee0008000f00 */
.L_x_160:
[----:B--2---:R2:W4:Y:S02]  /*7a20*/  SYNCS.PHASECHK.TRANS64.TRYWAIT P0, [R0+URZ+0x598], R2 ;  /* 0x00059802000075a7 */ /* 0x00452400080011ff */
[----:B----4-:R-:W-:Y:S05]  /*7a30*/  @!P0 NANOSLEEP.SYNCS 0x989680 ;  /* 0x009896800000895d */ /* 0x010fea0003900000 */
[----:B------:R-:W4:Y:S02]  /*7a40*/  @!P0 SYNCS.PHASECHK.TRANS64 P0, [R0+URZ+0x598], R2 ;  /* 0x00059802000085a7 */ /* 0x000f2400080010ff */
[----:B----4-:R-:W-:Y:S05]  /*7a50*/  @!P0 BRA `(.L_x_160) ;  /* 0xfffffffc00f08947 */ /* 0x010fea000383ffff */
[----:B------:R-:W-:Y:S05]  /*7a60*/  BRA `(.L_x_94) ;  /* 0xffffffd8001c7947 */ /* 0x000fea000383ffff */
.L_x_98:
[----:B------:R-:W-:Y:S07]  /*7a70*/  MOV R0, UR6 ;  /* 0x0000000600007c02 */ /* 0x000fee0008000f00 */
.L_x_161:
[----:B-1----:R1:W2:Y:S02]  /*7a80*/  SYNCS.PHASECHK.TRANS64.TRYWAIT P2, [R0+URZ+0x588], R24 ;  /* 0x00058818000075a7 */ /* 0x0022a400080411ff */
[----:B--2---:R-:W-:Y:S05]  /*7a90*/  @!P2 NANOSLEEP.SYNCS 0x989680 ;  /* 0x009896800000a95d */ /* 0x004fea0003900000 */
[----:B------:R-:W2:Y:S02]  /*7aa0*/  @!P2 SYNCS.PHASECHK.TRANS64 P2, [R0+URZ+0x588], R24 ;  /* 0x000588180000a5a7 */ /* 0x000ea400080410ff */
[----:B--2---:R-:W-:Y:S05]  /*7ab0*/  @!P2 BRA `(.L_x_161) ;  /* 0xfffffffc00f0a947 */ /* 0x004fea000383ffff */
[----:B------:R-:W-:Y:S05]  /*7ac0*/  BRA `(.L_x_162) ;  /* 0xffffffd800b07947 */ /* 0x000fea000383ffff */
.L_x_101:
[----:B--2---:R2:W3:Y:S02]  /*7ad0*/  SYNCS.PHASECHK.TRANS64.TRYWAIT P0, [R0+URZ+0x5a0], R2 ;  /* 0x0005a002000075a7 */ /* 0x0044e400080011ff */
[----:B---3--:R-:W-:Y:S05]  /*7ae0*/  @!P0 NANOSLEEP.SYNCS 0x989680 ;  /* 0x009896800000895d */ /* 0x008fea0003900000 */
[----:B------:R-:W3:Y:S02]  /*7af0*/  @!P0 SYNCS.PHASECHK.TRANS64 P0, [R0+URZ+0x5a0], R2 ;  /* 0x0005a002000085a7 */ /* 0x000ee400080010ff */
[----:B---3--:R-:W-:Y:S05]  /*7b00*/  @!P0 BRA `(.L_x_101) ;  /* 0xfffffffc00f08947 */ /* 0x008fea000383ffff */
[----:B------:R-:W-:Y:S05]  /*7b10*/  BRA `(.L_x_163) ;  /* 0xffffffe000007947 */ /* 0x000fea000383ffff */
.L_x_112:
[----:B-1----:R-:W-:Y:S04]  /*7b20*/  MOV R0, UR43 ;  /* 0x0000002b00007c02 */ /* 0x002fe80008000f00 */
[----:B------:R1:W2:Y:S03]  /*7b30*/  SYNCS.PHASECHK.TRANS64.TRYWAIT P1, [R0+URZ+0x580], R3 ;  /* 0x00058003000075a7 */ /* 0x0002a600080211ff */
[----:B--2---:R-:W-:Y:S05]  /*7b40*/  @!P1 NANOSLEEP.SYNCS 0x989680 ;  /* 0x009896800000995d */ /* 0x004fea0003900000 */
[----:B------:R-:W2:Y:S02]  /*7b50*/  @!P1 SYNCS.PHASECHK.TRANS64 P1, [R0+URZ+0x580], R3 ;  /* 0x00058003000095a7 */ /* 0x000ea400080210ff */
[----:B--2---:R-:W-:Y:S05]  /*7b60*/  @!P1 BRA `(.L_x_112) ;  /* 0xfffffffc00ec9947 */ /* 0x004fea000383ffff */
[----:B------:R-:W-:Y:S05]  /*7b70*/  BRA `(.L_x_111) ;  /* 0xffffffe800d07947 */ /* 0x000fea000383ffff */
.L_x_114:
[----:B------:R1:W1:Y:S02]  /*7b80*/  SYNCS.PHASECHK.TRANS64.TRYWAIT P1, [R75+URZ+0x5c0], R4 ;  /* 0x0005c0044b0075a7 */ /* 0x00026400080211ff */
[----:B-1----:R-:W-:Y:S05]  /*7b90*/  @!P1 NANOSLEEP.SYNCS 0x989680 ;  /* 0x009896800000995d */ /* 0x002fea0003900000 */
[----:B------:R-:W1:Y:S02]  /*7ba0*/  @!P1 SYNCS.PHASECHK.TRANS64 P1, [R75+URZ+0x5c0], R4 ;  /* 0x0005c0044b0095a7 */ /* 0x000e6400080210ff */
[----:B-1----:R-:W-:Y:S05]  /*7bb0*/  @!P1 BRA `(.L_x_114) ;  /* 0xfffffffc00f09947 */ /* 0x002fea000383ffff */
[----:B------:R-:W-:Y:S05]  /*7bc0*/  BRA `(.L_x_113) ;  /* 0xffffffec00087947 */ /* 0x000fea000383ffff */
        .weak           $__internal_0_$__cuda_sm10x_tcgen05_guardrail_trap_col_being_dealloced_not_returned_by_alloc
        .type           $__internal_0_$__cuda_sm10x_tcgen05_guardrail_trap_col_being_dealloced_not_returned_by_alloc,@function
        .size           $__internal_0_$__cuda_sm10x_tcgen05_guardrail_trap_col_being_dealloced_not_returned_by_alloc,($__internal_1_$__cuda_sm10x_tcgen05_guardrail_trap_phase_invalid_during_alloc - $__internal_0_$__cuda_sm10x_tcgen05_guardrail_trap_col_being_dealloced_not_returned_by_alloc)
$__internal_0_$__cuda_sm10x_tcgen05_guardrail_trap_col_being_dealloced_not_returned_by_alloc:
[----:B------:R-:W-:Y:S05]  /*7bd0*/  BPT.TRAP 0x1 ;  /* 0x000000040000795c */ /* 0x000fea0000300000 */
[----:B------:R-:W-:-:S04]  /*7be0*/  HFMA2 R3, -RZ, RZ, 0, 0 ;  /* 0x00000000ff037431 */ /* 0x000fc800000001ff */
[----:B------:R-:W-:Y:S05]  /*7bf0*/  RET.REL.NODEC R2 `(_ZN7cutlass13device_kernelINS_4gemm6kernel13GemmUniversalIN4cute5tupleIJiiiiEEENS1_10collective13CollectiveMmaINS1_35MainloopSm100TmaUmmaWarpSpecializedILi88ELi2ELi4ENS5_IJNS4_1CILi2EEENSA_ILi1EEESC_EEEEENS5_IJNSA_ILi128EEENSA_ILi32EEESG_EEEaNS5_IJlSC_lEEEaSI_NS4_8TiledMMAINS4_8MMA_AtomIJNS4_21SM100_MMA_S8_2x1SM_SSIaaiLi128ELi32ELNS4_4UMMA5MajorE0ELSN_0ELNSM_8SaturateE0EEEEEENS4_6LayoutINS5_IJSC_SC_SC_EEENS5_IJNSA_ILi0EEEST_ST_EEEEENS5_IJNS4_10UnderscoreESW_SW_EEEEENS4_18SM100_TMA_2SM_LOADENS4_14ComposedLayoutINS4_7SwizzleILi1ELi4ELi3EEENS4_18smem_ptr_flag_bitsILi8EEENSR_INS5_IJNSA_ILi8EEESG_EEENS5_IJSG_SC_EEEEEEEvNS4_8identityESZ_S19_vS1A_EENS_8epilogue10collective18CollectiveEpilogueINS1C_23Sm100TmaWarpSpecializedILi1ELi1ELi16ELb0ELb0EEEJNS5_IJNSA_ILi64EEESG_SG_EEENS5_IJNSR_IS1H_SC_EENSR_ISG_SC_EEEEEaSI_aSI_NS1C_6fusion15FusionCallbacksIS1G_NS1M_17LinearCombinationIaiaiLNS_15FloatRoundStyleE2EEES1I_S1L_JEEENS4_5SM1004TMEM4LOAD26SM100_TMEM_LOAD_32dp32b16xENS4_13SM90_TMA_LOADES19_NS4_39AutoVectorizingCopyWithAssumedAlignmentILi128EEENS4_14SM90_TMA_STOREES19_S1Y_S1Y_EEEvvEEEEvNT_6ParamsE) ;  /* 0xffffff8402007950 */ /* 0x000fea0003c3ffff */
        .weak           $__internal_1_$__cuda_sm10x_tcgen05_guardrail_trap_phase_invalid_during_alloc
        .type           $__internal_1_$__cuda_sm10x_tcgen05_guardrail_trap_phase_invalid_during_alloc,@function
        .size           $__internal_1_$__cuda_sm10x_tcgen05_guardrail_trap_phase_invalid_during_alloc,($__internal_2_$__cuda_sm10x_tcgen05_guardrail_trap_unallocated_columns_being_dealloced - $__internal_1_$__cuda_sm10x_tcgen05_guardrail_trap_phase_invalid_during_alloc)
$__internal_1_$__cuda_sm10x_tcgen05_guardrail_trap_phase_invalid_during_alloc:
[----:B------:R-:W-:Y:S05]  /*7c00*/  BPT.TRAP 0x1 ;  /* 0x000000040000795c */ /* 0x000fea0000300000 */
[----:B------:R-:W-:-:S04]  /*7c10*/  MOV R3, 0x0 ;  /* 0x0000000000037802 */ /* 0x000fc80000000f00 */
[----:B------:R-:W-:Y:S05]  /*7c20*/  RET.REL.NODEC R2 `(_ZN7cutlass13device_kernelINS_4gemm6kernel13GemmUniversalIN4cute5tupleIJiiiiEEENS1_10collective13CollectiveMmaINS1_35MainloopSm100TmaUmmaWarpSpecializedILi88ELi2ELi4ENS5_IJNS4_1CILi2EEENSA_ILi1EEESC_EEEEENS5_IJNSA_ILi128EEENSA_ILi32EEESG_EEEaNS5_IJlSC_lEEEaSI_NS4_8TiledMMAINS4_8MMA_AtomIJNS4_21SM100_MMA_S8_2x1SM_SSIaaiLi128ELi32ELNS4_4UMMA5MajorE0ELSN_0ELNSM_8SaturateE0EEEEEENS4_6LayoutINS5_IJSC_SC_SC_EEENS5_IJNSA_ILi0EEEST_ST_EEEEENS5_IJNS4_10UnderscoreESW_SW_EEEEENS4_18SM100_TMA_2SM_LOADENS4_14ComposedLayoutINS4_7SwizzleILi1ELi4ELi3EEENS4_18smem_ptr_flag_bitsILi8EEENSR_INS5_IJNSA_ILi8EEESG_EEENS5_IJSG_SC_EEEEEEEvNS4_8identityESZ_S19_vS1A_EENS_8epilogue10collective18CollectiveEpilogueINS1C_23Sm100TmaWarpSpecializedILi1ELi1ELi16ELb0ELb0EEEJNS5_IJNSA_ILi64EEESG_SG_EEENS5_IJNSR_IS1H_SC_EENSR_ISG_SC_EEEEEaSI_aSI_NS1C_6fusion15FusionCallbacksIS1G_NS1M_17LinearCombinationIaiaiLNS_15FloatRoundStyleE2EEES1I_S1L_JEEENS4_5SM1004TMEM4LOAD26SM100_TMEM_LOAD_32dp32b16xENS4_13SM90_TMA_LOADES19_NS4_39AutoVectorizingCopyWithAssumedAlignmentILi128EEENS4_14SM90_TMA_STOREES19_S1Y_S1Y_EEEvvEEEEvNT_6ParamsE) ;  /* 0xffffff8002f47950 */ /* 0x000fea0003c3ffff */
        .weak           $__internal_2_$__cuda_sm10x_tcgen05_guardrail_trap_unallocated_columns_being_dealloced
        .type           $__internal_2_$__cuda_sm10x_tcgen05_guardrail_trap_unallocated_columns_being_dealloced,@function
        .size           $__internal_2_$__cuda_sm10x_tcgen05_guardrail_trap_unallocated_columns_being_dealloced,(.L_x_165 - $__internal_2_$__cuda_sm10x_tcgen05_guardrail_trap_unallocated_columns_being_dealloced)
$__internal_2_$__cuda_sm10x_tcgen05_guardrail_trap_unallocated_columns_being_dealloced:
[----:B------:R-:W-:Y:S05]  /*7c30*/  BPT.TRAP 0x1 ;  /* 0x000000040000795c */ /* 0x000fea0000300000 */
[----:B------:R-:W-:-:S04]  /*7c40*/  HFMA2 R3, -RZ, RZ, 0, 0 ;  /* 0x00000000ff037431 */ /* 0x000fc800000001ff */
[----:B------:R-:W-:Y:S05]  /*7c50*/  RET.REL.NODEC R2 `(_ZN7cutlass13device_kernelINS_4gemm6kernel13GemmUniversalIN4cute5tupleIJiiiiEEENS1_10collective13CollectiveMmaINS1_35MainloopSm100TmaUmmaWarpSpecializedILi88ELi2ELi4ENS5_IJNS4_1CILi2EEENSA_ILi1EEESC_EEEEENS5_IJNSA_ILi128EEENSA_ILi32EEESG_EEEaNS5_IJlSC_lEEEaSI_NS4_8TiledMMAINS4_8MMA_AtomIJNS4_21SM100_MMA_S8_2x1SM_SSIaaiLi128ELi32ELNS4_4UMMA5MajorE0ELSN_0ELNSM_8SaturateE0EEEEEENS4_6LayoutINS5_IJSC_SC_SC_EEENS5_IJNSA_ILi0EEEST_ST_EEEEENS5_IJNS4_10UnderscoreESW_SW_EEEEENS4_18SM100_TMA_2SM_LOADENS4_14ComposedLayoutINS4_7SwizzleILi1ELi4ELi3EEENS4_18smem_ptr_flag_bitsILi8EEENSR_INS5_IJNSA_ILi8EEESG_EEENS5_IJSG_SC_EEEEEEEvNS4_8identityESZ_S19_vS1A_EENS_8epilogue10collective18CollectiveEpilogueINS1C_23Sm100TmaWarpSpecializedILi1ELi1ELi16ELb0ELb0EEEJNS5_IJNSA_ILi64EEESG_SG_EEENS5_IJNSR_IS1H_SC_EENSR_ISG_SC_EEEEEaSI_aSI_NS1C_6fusion15FusionCallbacksIS1G_NS1M_17LinearCombinationIaiaiLNS_15FloatRoundStyleE2EEES1I_S1L_JEEENS4_5SM1004TMEM4LOAD26SM100_TMEM_LOAD_32dp32b16xENS4_13SM90_TMA_LOADES19_NS4_39AutoVectorizingCopyWithAssumedAlignmentILi128EEENS4_14SM90_TMA_STOREES19_S1Y_S1Y_EEEvvEEEEvNT_6ParamsE) ;  /* 0xffffff8002e87950 */ /* 0x000fea0003c3ffff */
.L_x_164:
[----:B------:R-:W-:-:S00]  /*7c60*/  BRA `(.L_x_164) ;  /* 0xfffffffc00fc7947 */ /* 0x000fc0000383ffff */
[----:B------:R-:W-:-:S00]  /*7c70*/  NOP ;  /* 0x0000000000007918 */ /* 0x000fc00000000000 */
        /* <DEDUP_REMOVED lines=8> */
.L_x_165:


//--------------------- .nv.global.init           --------------------------
	.section	.nv.global.init,"aw",@progbits
.nv.global.init:
	.type		$str$27,@object
	.size		$str$27,($str$28 - $str$27)
$str$27:
        /*0000*/ 	.byte	0x28, 0x61, 0x64, 0x64, 0x72, 0x65, 0x73, 0x73, 0x20, 0x26, 0x20, 0x6d, 0x61, 0x73, 0x6b, 0x29
        /*0010*/ 	.byte	0x20, 0x3d, 0x3d, 0x20, 0x30, 0x00
	.type		$str$28,@object
	.size		$str$28,($str$26 - $str$28)
$str$28:
        /*0016*/ 	.byte	0x2f, 0x74, 0x6d, 0x70, 0x2f, 0x63, 0x75, 0x74, 0x6c, 0x61, 0x73, 0x73, 0x5f, 0x73, 0x77, 0x65
        /*0026*/ 	.byte	0x65, 0x70, 0x5f, 0x73, 0x72, 0x63, 0x2f, 0x69, 0x6e, 0x63, 0x6c, 0x75, 0x64, 0x65, 0x2f, 0x63
        /*0036*/ 	.byte	0x75, 0x74, 0x65, 0x2f, 0x70, 0x6f, 0x69, 0x6e, 0x74, 0x65, 0x72, 0x5f, 0x66, 0x6c, 0x61, 0x67
        /*0046*/ 	.byte	0x67, 0x65, 0x64, 0x2e, 0x68, 0x70, 0x70, 0x00
	.type		$str$26,@object
	.size		$str$26,($str$25 - $str$26)
$str$26:
        /*004e*/ 	.byte	0x2f, 0x74, 0x6d, 0x70, 0x2f, 0x63, 0x75, 0x74, 0x6c, 0x61, 0x73, 0x73, 0x5f, 0x73, 0x77, 0x65
        /*005e*/ 	.byte	0x65, 0x70, 0x5f, 0x73, 0x72, 0x63, 0x2f, 0x69, 0x6e, 0x63, 0x6c, 0x75, 0x64, 0x65, 0x2f, 0x63
        /*006e*/ 	.byte	0x75, 0x74, 0x65, 0x2f, 0x61, 0x74, 0x6f, 0x6d, 0x2f, 0x63, 0x6f, 0x70, 0x79, 0x5f, 0x74, 0x72
        /*007e*/ 	.byte	0x61, 0x69, 0x74, 0x73, 0x5f, 0x73, 0x6d, 0x31, 0x30, 0x30, 0x2e, 0x68, 0x70, 0x70, 0x00
	.type		$str$25,@object
	.size		$str$25,(__unnamed_1 - $str$25)
$str$25:
        /*008d*/ 	.byte	0x28, 0x28, 0x75, 0x69, 0x6e, 0x74, 0x33, 0x32, 0x5f, 0x74, 0x28, 0x74, 0x68, 0x72, 0x65, 0x61
        /*009d*/ 	.byte	0x64, 0x49, 0x64, 0x78, 0x2e, 0x78, 0x29, 0x20, 0x2f, 0x20, 0x33, 0x32, 0x29, 0x20, 0x25, 0x20
        /*00ad*/ 	.byte	0x34, 0x29, 0x20, 0x3d, 0x3d, 0x20, 0x28, 0x28, 0x28, 0x74, 0x6d, 0x65, 0x6d, 0x5f, 0x61, 0x64
        /*00bd*/ 	.byte	0x64, 0x72, 0x20, 0x3e, 0x3e, 0x20, 0x31, 0x36, 0x29, 0x20, 0x2f, 0x20, 0x33, 0x32, 0x29, 0x20
        /*00cd*/ 	.byte	0x25, 0x20, 0x34, 0x29, 0x00
	.type		__unnamed_1,@object
	.size		__unnamed_1,(__unnamed_2 - __unnamed_1)
__unnamed_1:
        /*00d2*/ 	.byte	0x61, 0x75, 0x74, 0x6f, 0x20, 0x63, 0x75, 0x74, 0x65, 0x3a, 0x3a, 0x61, 0x73, 0x5f, 0x70, 0x6f
        /* <DEDUP_REMOVED lines=24> */
        /*0262*/ 	.byte	0x00
	.type		__unnamed_2,@object
	.size		__unnamed_2,(.L_2 - __unnamed_2)
__unnamed_2:
        /* <DEDUP_REMOVED lines=37> */
        /*04b3*/ 	.byte	0x74, 0x65, 0x3a, 0x3a, 0x43, 0x3c, 0x30, 0x3e, 0x3e, 0x3e, 0x3e, 0x5d, 0x00
.L_2:


//--------------------- .nv.shared._ZN7cutlass13device_kernelINS_4gemm6kernel13GemmUniversalIN4cute5tupleIJiiiiEEENS1_10collective13CollectiveMmaINS1_35MainloopSm100TmaUmmaWarpSpecializedILi88ELi2ELi4ENS5_IJNS4_1CILi2EEENSA_ILi1EEESC_EEEEENS5_IJNSA_ILi128EEENSA_ILi32EEESG_EEEaNS5_IJlSC_lEEEaSI_NS4_8TiledMMAINS4_8MMA_AtomIJNS4_21SM100_MMA_S8_2x1SM_SSIaaiLi128ELi32ELNS4_4UMMA5MajorE0ELSN_0ELNSM_8SaturateE0EEEEEENS4_6LayoutINS5_IJSC_SC_SC_EEENS5_IJNSA_ILi0EEEST_ST_EEEEENS5_IJNS4_10UnderscoreESW_SW_EEEEENS4_18SM100_TMA_2SM_LOADENS4_14ComposedLayoutINS4_7SwizzleILi1ELi4ELi3EEENS4_18smem_ptr_flag_bitsILi8EEENSR_INS5_IJNSA_ILi8EEESG_EEENS5_IJSG_SC_EEEEEEEvNS4_8identityESZ_S19_vS1A_EENS_8epilogue10collective18CollectiveEpilogueINS1C_23Sm100TmaWarpSpecializedILi1ELi1ELi16ELb0ELb0EEEJNS5_IJNSA_ILi64EEESG_SG_EEENS5_IJNSR_IS1H_SC_EENSR_ISG_SC_EEEEEaSI_aSI_NS1C_6fusion15FusionCallbacksIS1G_NS1M_17LinearCombinationIaiaiLNS_15FloatRoundStyleE2EEES1I_S1L_JEEENS4_5SM1004TMEM4LOAD26SM100_TMEM_LOAD_32dp32b16xENS4_13SM90_TMA_LOADES19_NS4_39AutoVectorizingCopyWithAssumedAlignmentILi128EEENS4_14SM90_TMA_STOREES19_S1Y_S1Y_EEEvvEEEEvNT_6ParamsE --------------------------
	.section	.nv.shared._ZN7cutlass13device_kernelINS_4gemm6kernel13GemmUniversalIN4cute5tupleIJiiiiEEENS1_10collective13CollectiveMmaINS1_35MainloopSm100TmaUmmaWarpSpecializedILi88ELi2ELi4ENS5_IJNS4_1CILi2EEENSA_ILi1EEESC_EEEEENS5_IJNSA_ILi128EEENSA_ILi32EEESG_EEEaNS5_IJlSC_lEEEaSI_NS4_8TiledMMAINS4_8MMA_AtomIJNS4_21SM100_MMA_S8_2x1SM_SSIaaiLi128ELi32ELNS4_4UMMA5MajorE0ELSN_0ELNSM_8SaturateE0EEEEEENS4_6LayoutINS5_IJSC_SC_SC_EEENS5_IJNSA_ILi0EEEST_ST_EEEEENS5_IJNS4_10UnderscoreESW_SW_EEEEENS4_18SM100_TMA_2SM_LOADENS4_14ComposedLayoutINS4_7SwizzleILi1ELi4ELi3EEENS4_18smem_ptr_flag_bitsILi8EEENSR_INS5_IJNSA_ILi8EEESG_EEENS5_IJSG_SC_EEEEEEEvNS4_8identityESZ_S19_vS1A_EENS_8epilogue10collective18CollectiveEpilogueINS1C_23Sm100TmaWarpSpecializedILi1ELi1ELi16ELb0ELb0EEEJNS5_IJNSA_ILi64EEESG_SG_EEENS5_IJNSR_IS1H_SC_EENSR_ISG_SC_EEEEEaSI_aSI_NS1C_6fusion15FusionCallbacksIS1G_NS1M_17LinearCombinationIaiaiLNS_15FloatRoundStyleE2EEES1I_S1L_JEEENS4_5SM1004TMEM4LOAD26SM100_TMEM_LOAD_32dp32b16xENS4_13SM90_TMA_LOADES19_NS4_39AutoVectorizingCopyWithAssumedAlignmentILi128EEENS4_14SM90_TMA_STOREES19_S1Y_S1Y_EEEvvEEEEvNT_6ParamsE,"aw",@nobits
	.sectionflags	@""
	.align	16
	.zero		1024


//--------------------- .nv.shared.reserved.0     --------------------------
	.section	.nv.shared.reserved.0,"aw",@nobits
	.weak		__nv_reservedSMEM_offset_0_alias
	.size		__nv_reservedSMEM_offset_0_alias, 0, 64
	.other		__nv_reservedSMEM_offset_0_alias,@"STO_CUDA_RESERVED_SHARED STV_DEFAULT"
__nv_reservedSMEM_offset_0_alias:
	.zero		0
.nv.shared.reserved.0:
	.zero		64
	.weak		__nv_reservedSMEM_tcgen05_partition
	.type		__nv_reservedSMEM_tcgen05_partition,@object
	.size		__nv_reservedSMEM_tcgen05_partition,(.L_0 - __nv_reservedSMEM_tcgen05_partition)
__nv_reservedSMEM_tcgen05_partition:
	.zero		32
.L_0:


//--------------------- .nv.global                --------------------------
	.section	.nv.global,"aw",@nobits
.nv.global:
	.type		_ZN40_INTERNAL_5b039e2e_4_k_cu_cab5e0b8_194494cute1_E,@object
	.size		_ZN40_INTERNAL_5b039e2e_4_k_cu_cab5e0b8_194494cute1_E,(_ZN40_INTERNAL_5b039e2e_4_k_cu_cab5e0b8_194494cuda3std3__45__cpo6cbeginE - _ZN40_INTERNAL_5b039e2e_4_k_cu_cab5e0b8_194494cute1_E)
_ZN40_INTERNAL_5b039e2e_4_k_cu_cab5e0b8_194494cute1_E:
	.zero		1
	.type		_ZN40_INTERNAL_5b039e2e_4_k_cu_cab5e0b8_194494cuda3std3__45__cpo6cbeginE,@object
	.size		_ZN40_INTERNAL_5b039e2e_4_k_cu_cab5e0b8_194494cuda3std3__45__cpo6cbeginE,(_ZN40_INTERNAL_5b039e2e_4_k_cu_cab5e0b8_194494cuda3std3__48in_placeE - _ZN40_INTERNAL_5b039e2e_4_k_cu_cab5e0b8_194494cuda3std3__45__cpo6cbeginE)
_ZN40_INTERNAL_5b039e2e_4_k_cu_cab5e0b8_194494cuda3std3__45__cpo6cbeginE:
	.zero		1
	.type		_ZN40_INTERNAL_5b039e2e_4_k_cu_cab5e0b8_194494cuda3std3__48in_placeE,@object
	.size		_ZN40_INTERNAL_5b039e2e_4_k_cu_cab5e0b8_194494cuda3std3__48in_placeE,(_ZN40_INTERNAL_5b039e2e_4_k_cu_cab5e0b8_194494cuda3std6ranges3__45__cpo9iter_moveE - _ZN40_INTERNAL_5b039e2e_4_k_cu_cab5e0b8_194494cuda3std3__48in_placeE)
_ZN40_INTERNAL_5b039e2e_4_k_cu_cab5e0b8_194494cuda3std3__48in_placeE:
	.zero		1
	.type		_ZN40_INTERNAL_5b039e2e_4_k_cu_cab5e0b8_194494cuda3std6ranges3__45__cpo9iter_moveE,@object
	.size		_ZN40_INTERNAL_5b039e2e_4_k_cu_cab5e0b8_194494cuda3std6ranges3__45__cpo9iter_moveE,(_ZN40_INTERNAL_5b039e2e_4_k_cu_cab5e0b8_194494cuda3std3__45__cpo5beginE - _ZN40_INTERNAL_5b039e2e_4_k_cu_cab5e0b8_194494cuda3std6ranges3__45__cpo9iter_moveE)
_ZN40_INTERNAL_5b039e2e_4_k_cu_cab5e0b8_194494cuda3std6ranges3__45__cpo9iter_moveE:
	.zero		1
	.type		_ZN40_INTERNAL_5b039e2e_4_k_cu_cab5e0b8_194494cuda3std3__45__cpo5beginE,@object
	.size		_ZN40_INTERNAL_5b039e2e_4_k_cu_cab5e0b8_194494cuda3std3__45__cpo5beginE,(_ZN40_INTERNAL_5b039e2e_4_k_cu_cab5e0b8_194494cuda3std3__442_GLOBAL__N__5b039e2e_4_k_cu_cab5e0b8_194496ignoreE - _ZN40_INTERNAL_5b039e2e_4_k_cu_cab5e0b8_194494cuda3std3__45__cpo5beginE)
_ZN40_INTERNAL_5b039e2e_4_k_cu_cab5e0b8_194494cuda3std3__45__cpo5beginE:
	.zero		1
	.type		_ZN40_INTERNAL_5b039e2e_4_k_cu_cab5e0b8_194494cuda3std3__442_GLOBAL__N__5b039e2e_4_k_cu_cab5e0b8_194496ignoreE,@object
	.size		_ZN40_INTERNAL_5b039e2e_4_k_cu_cab5e0b8_194494cuda3std3__442_GLOBAL__N__5b039e2e_4_k_cu_cab5e0b8_194496ignoreE,(_ZN40_INTERNAL_5b039e2e_4_k_cu_cab5e0b8_194494cute7productE - _ZN40_INTERNAL_5b039e2e_4_k_cu_cab5e0b8_194494cuda3std3__442_GLOBAL__N__5b039e2e_4_k_cu_cab5e0b8_194496ignoreE)
_ZN40_INTERNAL_5b039e2e_4_k_cu_cab5e0b8_194494cuda3std3__442_GLOBAL__N__5b039e2e_4_k_cu_cab5e0b8_194496ignoreE:
	.zero		1
	.type		_ZN40_INTERNAL_5b039e2e_4_k_cu_cab5e0b8_194494cute7productE,@object
	.size		_ZN40_INTERNAL_5b039e2e_4_k_cu_cab5e0b8_194494cute7productE,(_ZN40_INTERNAL_5b039e2e_4_k_cu_cab5e0b8_194494cuda3std3__45__cpo3endE - _ZN40_INTERNAL_5b039e2e_4_k_cu_cab5e0b8_194494cute7productE)
_ZN40_INTERNAL_5b039e2e_4_k_cu_cab5e0b8_194494cute7productE:
	.zero		1
	.type		_ZN40_INTERNAL_5b039e2e_4_k_cu_cab5e0b8_194494cuda3std3__45__cpo3endE,@object
	.size		_ZN40_INTERNAL_5b039e2e_4_k_cu_cab5e0b8_194494cuda3std3__45__cpo3endE,(_ZN40_INTERNAL_5b039e2e_4_k_cu_cab5e0b8_194494cuda3std3__419piecewise_constructE - _ZN40_INTERNAL_5b039e2e_4_k_cu_cab5e0b8_194494cuda3std3__45__cpo3endE)
_ZN40_INTERNAL_5b039e2e_4_k_cu_cab5e0b8_194494cuda3std3__45__cpo3endE:
	.zero		1
	.type		_ZN40_INTERNAL_5b039e2e_4_k_cu_cab5e0b8_194494cuda3std3__419piecewise_constructE,@object
	.size		_ZN40_INTERNAL_5b039e2e_4_k_cu_cab5e0b8_194494cuda3std3__419piecewise_constructE,(_ZN40_INTERNAL_5b039e2e_4_k_cu_cab5e0b8_194494cuda3std3__45__cpo4cendE - _ZN40_INTERNAL_5b039e2e_4_k_cu_cab5e0b8_194494cuda3std3__419piecewise_constructE)
_ZN40_INTERNAL_5b039e2e_4_k_cu_cab5e0b8_194494cuda3std3__419piecewise_constructE:
	.zero		1
	.type		_ZN40_INTERNAL_5b039e2e_4_k_cu_cab5e0b8_194494cuda3std3__45__cpo4cendE,@object
	.size		_ZN40_INTERNAL_5b039e2e_4_k_cu_cab5e0b8_194494cuda3std3__45__cpo4cendE,(_ZN40_INTERNAL_5b039e2e_4_k_cu_cab5e0b8_194494cuda3std6ranges3__45__cpo4swapE - _ZN40_INTERNAL_5b039e2e_4_k_cu_cab5e0b8_194494cuda3std3__45__cpo4cendE)
_ZN40_INTERNAL_5b039e2e_4_k_cu_cab5e0b8_194494cuda3std3__45__cpo4cendE:
	.zero		1
	.type		_ZN40_INTERNAL_5b039e2e_4_k_cu_cab5e0b8_194494cuda3std6ranges3__45__cpo4swapE,@object
	.size		_ZN40_INTERNAL_5b039e2e_4_k_cu_cab5e0b8_194494cuda3std6ranges3__45__cpo4swapE,(.L_10 - _ZN40_INTERNAL_5b039e2e_4_k_cu_cab5e0b8_194494cuda3std6ranges3__45__cpo4swapE)
_ZN40_INTERNAL_5b039e2e_4_k_cu_cab5e0b8_194494cuda3std6ranges3__45__cpo4swapE:
	.zero		1
.L_10:


//--------------------- .nv.constant0._ZN7cutlass13device_kernelINS_4gemm6kernel13GemmUniversalIN4cute5tupleIJiiiiEEENS1_10collective13CollectiveMmaINS1_35MainloopSm100TmaUmmaWarpSpecializedILi88ELi2ELi4ENS5_IJNS4_1CILi2EEENSA_ILi1EEESC_EEEEENS5_IJNSA_ILi128EEENSA_ILi32EEESG_EEEaNS5_IJlSC_lEEEaSI_NS4_8TiledMMAINS4_8MMA_AtomIJNS4_21SM100_MMA_S8_2x1SM_SSIaaiLi128ELi32ELNS4_4UMMA5MajorE0ELSN_0ELNSM_8SaturateE0EEEEEENS4_6LayoutINS5_IJSC_SC_SC_EEENS5_IJNSA_ILi0EEEST_ST_EEEEENS5_IJNS4_10UnderscoreESW_SW_EEEEENS4_18SM100_TMA_2SM_LOADENS4_14ComposedLayoutINS4_7SwizzleILi1ELi4ELi3EEENS4_18smem_ptr_flag_bitsILi8EEENSR_INS5_IJNSA_ILi8EEESG_EEENS5_IJSG_SC_EEEEEEEvNS4_8identityESZ_S19_vS1A_EENS_8epilogue10collective18CollectiveEpilogueINS1C_23Sm100TmaWarpSpecializedILi1ELi1ELi16ELb0ELb0EEEJNS5_IJNSA_ILi64EEESG_SG_EEENS5_IJNSR_IS1H_SC_EENSR_ISG_SC_EEEEEaSI_aSI_NS1C_6fusion15FusionCallbacksIS1G_NS1M_17LinearCombinationIaiaiLNS_15FloatRoundStyleE2EEES1I_S1L_JEEENS4_5SM1004TMEM4LOAD26SM100_TMEM_LOAD_32dp32b16xENS4_13SM90_TMA_LOADES19_NS4_39AutoVectorizingCopyWithAssumedAlignmentILi128EEENS4_14SM90_TMA_STOREES19_S1Y_S1Y_EEEvvEEEEvNT_6ParamsE --------------------------
	.section	.nv.constant0._ZN7cutlass13device_kernelINS_4gemm6kernel13GemmUniversalIN4cute5tupleIJiiiiEEENS1_10collective13CollectiveMmaINS1_35MainloopSm100TmaUmmaWarpSpecializedILi88ELi2ELi4ENS5_IJNS4_1CILi2EEENSA_ILi1EEESC_EEEEENS5_IJNSA_ILi128EEENSA_ILi32EEESG_EEEaNS5_IJlSC_lEEEaSI_NS4_8TiledMMAINS4_8MMA_AtomIJNS4_21SM100_MMA_S8_2x1SM_SSIaaiLi128ELi32ELNS4_4UMMA5MajorE0ELSN_0ELNSM_8SaturateE0EEEEEENS4_6LayoutINS5_IJSC_SC_SC_EEENS5_IJNSA_ILi0EEEST_ST_EEEEENS5_IJNS4_10UnderscoreESW_SW_EEEEENS4_18SM100_TMA_2SM_LOADENS4_14ComposedLayoutINS4_7SwizzleILi1ELi4ELi3EEENS4_18smem_ptr_flag_bitsILi8EEENSR_INS5_IJNSA_ILi8EEESG_EEENS5_IJSG_SC_EEEEEEEvNS4_8identityESZ_S19_vS1A_EENS_8epilogue10collective18CollectiveEpilogueINS1C_23Sm100TmaWarpSpecializedILi1ELi1ELi16ELb0ELb0EEEJNS5_IJNSA_ILi64EEESG_SG_EEENS5_IJNSR_IS1H_SC_EENSR_ISG_SC_EEEEEaSI_aSI_NS1C_6fusion15FusionCallbacksIS1G_NS1M_17LinearCombinationIaiaiLNS_15FloatRoundStyleE2EEES1I_S1L_JEEENS4_5SM1004TMEM4LOAD26SM100_TMEM_LOAD_32dp32b16xENS4_13SM90_TMA_LOADES19_NS4_39AutoVectorizingCopyWithAssumedAlignmentILi128EEENS4_14SM90_TMA_STOREES19_S1Y_S1Y_EEEvvEEEEvNT_6ParamsE,"a",@progbits
	.sectionflags	@""
	.align	4
.nv.constant0._ZN7cutlass13device_kernelINS_4gemm6kernel13GemmUniversalIN4cute5tupleIJiiiiEEENS1_10collective13CollectiveMmaINS1_35MainloopSm100TmaUmmaWarpSpecializedILi88ELi2ELi4ENS5_IJNS4_1CILi2EEENSA_ILi1EEESC_EEEEENS5_IJNSA_ILi128EEENSA_ILi32EEESG_EEEaNS5_IJlSC_lEEEaSI_NS4_8TiledMMAINS4_8MMA_AtomIJNS4_21SM100_MMA_S8_2x1SM_SSIaaiLi128ELi32ELNS4_4UMMA5MajorE0ELSN_0ELNSM_8SaturateE0EEEEEENS4_6LayoutINS5_IJSC_SC_SC_EEENS5_IJNSA_ILi0EEEST_ST_EEEEENS5_IJNS4_10UnderscoreESW_SW_EEEEENS4_18SM100_TMA_2SM_LOADENS4_14ComposedLayoutINS4_7SwizzleILi1ELi4ELi3EEENS4_18smem_ptr_flag_bitsILi8EEENSR_INS5_IJNSA_ILi8EEESG_EEENS5_IJSG_SC_EEEEEEEvNS4_8identityESZ_S19_vS1A_EENS_8epilogue10collective18CollectiveEpilogueINS1C_23Sm100TmaWarpSpecializedILi1ELi1ELi16ELb0ELb0EEEJNS5_IJNSA_ILi64EEESG_SG_EEENS5_IJNSR_IS1H_SC_EENSR_ISG_SC_EEEEEaSI_aSI_NS1C_6fusion15FusionCallbacksIS1G_NS1M_17LinearCombinationIaiaiLNS_15FloatRoundStyleE2EEES1I_S1L_JEEENS4_5SM1004TMEM4LOAD26SM100_TMEM_LOAD_32dp32b16xENS4_13SM90_TMA_LOADES19_NS4_39AutoVectorizingCopyWithAssumedAlignmentILi128EEENS4_14SM90_TMA_STOREES19_S1Y_S1Y_EEEvvEEEEvNT_6ParamsE:
	.zero		2944


//--------------------- SYMBOLS --------------------------

	.type		.nv.reservedSmem.offset0,@object
	.size		.nv.reservedSmem.offset0,0x4
	.type		.nv.reservedSmem.cap,@object
	.size		.nv.reservedSmem.cap,0x4
	.type		__assertfail,@function
